// auto-generated by cutlass_sweep.epilogue — config: {"arch": "sm_100", "cluster_m": 2, "cluster_n": 1, "dtype": "bf16", "fusion": "bias_relu", "tile_k": 64, "tile_m": 128, "tile_n": 64}
#include "cutlass/cutlass.h"
#include "cutlass/gemm/collective/collective_builder.hpp"
#include "cutlass/gemm/device/gemm_universal_adapter.h"
#include "cutlass/gemm/kernel/gemm_universal.hpp"
#include "cutlass/epilogue/collective/collective_builder.hpp"
#include "cutlass/epilogue/fusion/operations.hpp"
#include "cutlass/epilogue/thread/activation.h"

using Elem = cutlass::bfloat16_t;
using Acc  = float;
using TileShape    = cute::Shape<cute::_128, cute::_64, cute::_64>;
using ClusterShape = cute::Shape<cute::_2, cute::_1, cute::_1>;
using FusionOp     = cutlass::epilogue::fusion::LinCombPerRowBiasEltAct<cutlass::epilogue::thread::ReLU, Elem, Acc>;

using CollectiveEpilogue = typename cutlass::epilogue::collective::CollectiveBuilder<
    cutlass::arch::Sm100, cutlass::arch::OpClassTensorOp,
    TileShape, ClusterShape,
    cutlass::epilogue::collective::EpilogueTileAuto,
    Acc, Acc,
    Elem, cutlass::layout::RowMajor, 128 / cutlass::sizeof_bits<Elem>::value,
    Elem, cutlass::layout::RowMajor, 128 / cutlass::sizeof_bits<Elem>::value,
    cutlass::epilogue::collective::EpilogueScheduleAuto,
    FusionOp
  >::CollectiveOp;

using CollectiveMainloop = typename cutlass::gemm::collective::CollectiveBuilder<
    cutlass::arch::Sm100, cutlass::arch::OpClassTensorOp,
    Elem, cutlass::layout::RowMajor, 128 / cutlass::sizeof_bits<Elem>::value,
    Elem, cutlass::layout::ColumnMajor, 128 / cutlass::sizeof_bits<Elem>::value,
    Acc,
    TileShape, ClusterShape,
    cutlass::gemm::collective::StageCountAutoCarveout<
        static_cast<int>(sizeof(typename CollectiveEpilogue::SharedStorage))>,
    cutlass::gemm::collective::KernelScheduleAuto
  >::CollectiveOp;

using GemmKernel = cutlass::gemm::kernel::GemmUniversal<
    cute::Shape<int,int,int,int>, CollectiveMainloop, CollectiveEpilogue>;
using Gemm = cutlass::gemm::device::GemmUniversalAdapter<GemmKernel>;

auto* _anchor = &cutlass::device_kernel<GemmKernel>;


// ===== COMPILED SASS (sm_100a) =====

	.target	sm_100a

	.elftype	@"ET_EXEC"


//--------------------- .note.nv.tkinfo           --------------------------
	.section	.note.nv.tkinfo,"",@"SHT_NOTE"
	.sectionflags	@"SHF_NOTE_NV_TKINFO"
	.tkinfo
        /*0018*/ 	.word	0x00000002
        /*0030*/ 	.string	""
        /*0030*/ 	.string	"ptxas"
        /*0030*/ 	.string	"Cuda compilation tools, release 13.0, V13.0.88"
        /*0030*/ 	.string	"Build cuda_13.0.r13.0/compiler.36424714_0"
        /*0030*/ 	.string	"-arch sm_100a -m 64 "



//--------------------- .note.nv.cuinfo           --------------------------
	.section	.note.nv.cuinfo,"",@"SHT_NOTE"
	.sectionflags	@"SHF_NOTE_NV_CUINFO"
        /*0018*/ 	.short	0x0002
        /*001a*/ 	.short	0x0064
        /*001c*/ 	.short	0x0082
	.zero		2


//--------------------- .nv.info                  --------------------------
	.section	.nv.info,"",@"SHT_CUDA_INFO"
	.align	4


	//----- nvinfo : EIATTR_REGCOUNT
	.align		4
        /*0000*/ 	.byte	0x04, 0x2f
        /*0002*/ 	.short	(.L_19 - .L_18)
	.align		4
.L_18:
        /*0004*/ 	.word	index@(_ZN7cutlass13device_kernelINS_4gemm6kernel13GemmUniversalIN4cute5tupleIJiiiiEEENS1_10collective13CollectiveMmaINS1_35MainloopSm100TmaUmmaWarpSpecializedILi17ELi2ELi4ENS5_IJNS4_1CILi2EEENSA_ILi1EEESC_EEEEENS5_IJNSA_ILi128EEENSA_ILi64EEESG_EEENS_10bfloat16_tENS5_IJlSC_lEEESI_SJ_NS4_8TiledMMAINS4_8MMA_AtomIJNS4_26SM100_MMA_F16BF16_2x1SM_SSISI_SI_fLi128ELi64ELNS4_4UMMA5MajorE0ELSO_0ELNSN_7ScaleInE0ELSP_0EEEEEENS4_6LayoutINS5_IJSC_SC_SC_EEENS5_IJNSA_ILi0EEESU_SU_EEEEENS5_IJNS4_10UnderscoreESX_SX_EEEEENS4_18SM100_TMA_2SM_LOADENS4_14ComposedLayoutINS4_7SwizzleILi3ELi4ELi3EEENS4_18smem_ptr_flag_bitsILi16EEENSS_INS5_IJNSA_ILi8EEESG_EEENS5_IJSG_SC_EEEEEEEvNS4_8identityES10_S1A_vS1B_EENS_8epilogue10collective18CollectiveEpilogueINS1D_23Sm100TmaWarpSpecializedILi3ELi2ELi16ELb1ELb0EEEJNS5_IJSG_SG_SG_EEENS5_IJNSS_ISG_SC_EENSS_INS5_IJNSA_ILi16EEESB_EEENS5_IJSC_NSA_ILi32EEEEEEEEEEESI_SJ_SI_SJ_NS1D_6fusion15FusionCallbacksIS1H_NS1Q_23LinCombPerRowBiasEltActINS1D_6thread4ReLuESI_fSI_SI_fLi8ELNS_15FloatRoundStyleE2EEES1I_S1P_JEEENS4_5SM1004TMEM4LOAD26SM100_TMEM_LOAD_32dp32b16xENS4_13SM90_TMA_LOADENS11_INS12_ILi1ELi4ELi3EEES15_NSS_INS5_IJS16_S1K_EEENS5_IJS1K_SC_EEEEEEENS4_39AutoVectorizingCopyWithAssumedAlignmentILi128EEENS4_14SM90_TMA_STOREES27_S29_S29_EEEvvEEEEvNT_6ParamsE)
        /*0008*/ 	.word	0x00000058


	//----- nvinfo : EIATTR_FRAME_SIZE
	.align		4
.L_19:
        /*000c*/ 	.byte	0x04, 0x11
        /*000e*/ 	.short	(.L_21 - .L_20)
	.align		4
.L_20:
        /*0010*/ 	.word	index@($__internal_2_$__cuda_sm10x_tcgen05_guardrail_trap_unallocated_columns_being_dealloced)
        /*0014*/ 	.word	0x00000000


	//----- nvinfo : EIATTR_FRAME_SIZE
	.align		4
.L_21:
        /*0018*/ 	.byte	0x04, 0x11
        /*001a*/ 	.short	(.L_23 - .L_22)
	.align		4
.L_22:
        /*001c*/ 	.word	index@($__internal_1_$__cuda_sm10x_tcgen05_guardrail_trap_phase_invalid_during_alloc)
        /*0020*/ 	.word	0x00000000


	//----- nvinfo : EIATTR_FRAME_SIZE
	.align		4
.L_23:
        /*0024*/ 	.byte	0x04, 0x11
        /*0026*/ 	.short	(.L_25 - .L_24)
	.align		4
.L_24:
        /*0028*/ 	.word	index@($__internal_0_$__cuda_sm10x_tcgen05_guardrail_trap_col_being_dealloced_not_returned_by_alloc)
        /*002c*/ 	.word	0x00000000


	//----- nvinfo : EIATTR_FRAME_SIZE
	.align		4
.L_25:
        /*0030*/ 	.byte	0x04, 0x11
        /*0032*/ 	.short	(.L_27 - .L_26)
	.align		4
.L_26:
        /*0034*/ 	.word	index@(_ZN7cutlass13device_kernelINS_4gemm6kernel13GemmUniversalIN4cute5tupleIJiiiiEEENS1_10collective13CollectiveMmaINS1_35MainloopSm100TmaUmmaWarpSpecializedILi17ELi2ELi4ENS5_IJNS4_1CILi2EEENSA_ILi1EEESC_EEEEENS5_IJNSA_ILi128EEENSA_ILi64EEESG_EEENS_10bfloat16_tENS5_IJlSC_lEEESI_SJ_NS4_8TiledMMAINS4_8MMA_AtomIJNS4_26SM100_MMA_F16BF16_2x1SM_SSISI_SI_fLi128ELi64ELNS4_4UMMA5MajorE0ELSO_0ELNSN_7ScaleInE0ELSP_0EEEEEENS4_6LayoutINS5_IJSC_SC_SC_EEENS5_IJNSA_ILi0EEESU_SU_EEEEENS5_IJNS4_10UnderscoreESX_SX_EEEEENS4_18SM100_TMA_2SM_LOADENS4_14ComposedLayoutINS4_7SwizzleILi3ELi4ELi3EEENS4_18smem_ptr_flag_bitsILi16EEENSS_INS5_IJNSA_ILi8EEESG_EEENS5_IJSG_SC_EEEEEEEvNS4_8identityES10_S1A_vS1B_EENS_8epilogue10collective18CollectiveEpilogueINS1D_23Sm100TmaWarpSpecializedILi3ELi2ELi16ELb1ELb0EEEJNS5_IJSG_SG_SG_EEENS5_IJNSS_ISG_SC_EENSS_INS5_IJNSA_ILi16EEESB_EEENS5_IJSC_NSA_ILi32EEEEEEEEEEESI_SJ_SI_SJ_NS1D_6fusion15FusionCallbacksIS1H_NS1Q_23LinCombPerRowBiasEltActINS1D_6thread4ReLuESI_fSI_SI_fLi8ELNS_15FloatRoundStyleE2EEES1I_S1P_JEEENS4_5SM1004TMEM4LOAD26SM100_TMEM_LOAD_32dp32b16xENS4_13SM90_TMA_LOADENS11_INS12_ILi1ELi4ELi3EEES15_NSS_INS5_IJS16_S1K_EEENS5_IJS1K_SC_EEEEEEENS4_39AutoVectorizingCopyWithAssumedAlignmentILi128EEENS4_14SM90_TMA_STOREES27_S29_S29_EEEvvEEEEvNT_6ParamsE)
        /*0038*/ 	.word	0x00000000


	//----- nvinfo : EIATTR_MIN_STACK_SIZE
	.align		4
.L_27:
        /*003c*/ 	.byte	0x04, 0x12
        /*003e*/ 	.short	(.L_29 - .L_28)
	.align		4
.L_28:
        /*0040*/ 	.word	index@(_ZN7cutlass13device_kernelINS_4gemm6kernel13GemmUniversalIN4cute5tupleIJiiiiEEENS1_10collective13CollectiveMmaINS1_35MainloopSm100TmaUmmaWarpSpecializedILi17ELi2ELi4ENS5_IJNS4_1CILi2EEENSA_ILi1EEESC_EEEEENS5_IJNSA_ILi128EEENSA_ILi64EEESG_EEENS_10bfloat16_tENS5_IJlSC_lEEESI_SJ_NS4_8TiledMMAINS4_8MMA_AtomIJNS4_26SM100_MMA_F16BF16_2x1SM_SSISI_SI_fLi128ELi64ELNS4_4UMMA5MajorE0ELSO_0ELNSN_7ScaleInE0ELSP_0EEEEEENS4_6LayoutINS5_IJSC_SC_SC_EEENS5_IJNSA_ILi0EEESU_SU_EEEEENS5_IJNS4_10UnderscoreESX_SX_EEEEENS4_18SM100_TMA_2SM_LOADENS4_14ComposedLayoutINS4_7SwizzleILi3ELi4ELi3EEENS4_18smem_ptr_flag_bitsILi16EEENSS_INS5_IJNSA_ILi8EEESG_EEENS5_IJSG_SC_EEEEEEEvNS4_8identityES10_S1A_vS1B_EENS_8epilogue10collective18CollectiveEpilogueINS1D_23Sm100TmaWarpSpecializedILi3ELi2ELi16ELb1ELb0EEEJNS5_IJSG_SG_SG_EEENS5_IJNSS_ISG_SC_EENSS_INS5_IJNSA_ILi16EEESB_EEENS5_IJSC_NSA_ILi32EEEEEEEEEEESI_SJ_SI_SJ_NS1D_6fusion15FusionCallbacksIS1H_NS1Q_23LinCombPerRowBiasEltActINS1D_6thread4ReLuESI_fSI_SI_fLi8ELNS_15FloatRoundStyleE2EEES1I_S1P_JEEENS4_5SM1004TMEM4LOAD26SM100_TMEM_LOAD_32dp32b16xENS4_13SM90_TMA_LOADENS11_INS12_ILi1ELi4ELi3EEES15_NSS_INS5_IJS16_S1K_EEENS5_IJS1K_SC_EEEEEEENS4_39AutoVectorizingCopyWithAssumedAlignmentILi128EEENS4_14SM90_TMA_STOREES27_S29_S29_EEEvvEEEEvNT_6ParamsE)
        /*0044*/ 	.word	0x00000000
.L_29:


//--------------------- .nv.compat                --------------------------
	.section	.nv.compat,"",@"SHT_CUDA_COMPAT_INFO"
	.align	4
        /*0000*/ 	.byte	0x02, 0x09, 0x01, 0x00, 0x02, 0x02, 0x02, 0x00, 0x02, 0x05, 0x05, 0x00, 0x03, 0x07, 0x01, 0x01
        /*0010*/ 	.byte	0x02, 0x03, 0x01, 0x00, 0x02, 0x06, 0x01, 0x00, 0x04, 0x0b, 0x08, 0x00, 0x09, 0x00, 0x00, 0x00
        /*0020*/ 	.byte	0x00, 0x00, 0x00, 0x00


//--------------------- .nv.info._ZN7cutlass13device_kernelINS_4gemm6kernel13GemmUniversalIN4cute5tupleIJiiiiEEENS1_10collective13CollectiveMmaINS1_35MainloopSm100TmaUmmaWarpSpecializedILi17ELi2ELi4ENS5_IJNS4_1CILi2EEENSA_ILi1EEESC_EEEEENS5_IJNSA_ILi128EEENSA_ILi64EEESG_EEENS_10bfloat16_tENS5_IJlSC_lEEESI_SJ_NS4_8TiledMMAINS4_8MMA_AtomIJNS4_26SM100_MMA_F16BF16_2x1SM_SSISI_SI_fLi128ELi64ELNS4_4UMMA5MajorE0ELSO_0ELNSN_7ScaleInE0ELSP_0EEEEEENS4_6LayoutINS5_IJSC_SC_SC_EEENS5_IJNSA_ILi0EEESU_SU_EEEEENS5_IJNS4_10UnderscoreESX_SX_EEEEENS4_18SM100_TMA_2SM_LOADENS4_14ComposedLayoutINS4_7SwizzleILi3ELi4ELi3EEENS4_18smem_ptr_flag_bitsILi16EEENSS_INS5_IJNSA_ILi8EEESG_EEENS5_IJSG_SC_EEEEEEEvNS4_8identityES10_S1A_vS1B_EENS_8epilogue10collective18CollectiveEpilogueINS1D_23Sm100TmaWarpSpecializedILi3ELi2ELi16ELb1ELb0EEEJNS5_IJSG_SG_SG_EEENS5_IJNSS_ISG_SC_EENSS_INS5_IJNSA_ILi16EEESB_EEENS5_IJSC_NSA_ILi32EEEEEEEEEEESI_SJ_SI_SJ_NS1D_6fusion15FusionCallbacksIS1H_NS1Q_23LinCombPerRowBiasEltActINS1D_6thread4ReLuESI_fSI_SI_fLi8ELNS_15FloatRoundStyleE2EEES1I_S1P_JEEENS4_5SM1004TMEM4LOAD26SM100_TMEM_LOAD_32dp32b16xENS4_13SM90_TMA_LOADENS11_INS12_ILi1ELi4ELi3EEES15_NSS_INS5_IJS16_S1K_EEENS5_IJS1K_SC_EEEEEEENS4_39AutoVectorizingCopyWithAssumedAlignmentILi128EEENS4_14SM90_TMA_STOREES27_S29_S29_EEEvvEEEEvNT_6ParamsE --------------------------
	.section	.nv.info._ZN7cutlass13device_kernelINS_4gemm6kernel13GemmUniversalIN4cute5tupleIJiiiiEEENS1_10collective13CollectiveMmaINS1_35MainloopSm100TmaUmmaWarpSpecializedILi17ELi2ELi4ENS5_IJNS4_1CILi2EEENSA_ILi1EEESC_EEEEENS5_IJNSA_ILi128EEENSA_ILi64EEESG_EEENS_10bfloat16_tENS5_IJlSC_lEEESI_SJ_NS4_8TiledMMAINS4_8MMA_AtomIJNS4_26SM100_MMA_F16BF16_2x1SM_SSISI_SI_fLi128ELi64ELNS4_4UMMA5MajorE0ELSO_0ELNSN_7ScaleInE0ELSP_0EEEEEENS4_6LayoutINS5_IJSC_SC_SC_EEENS5_IJNSA_ILi0EEESU_SU_EEEEENS5_IJNS4_10UnderscoreESX_SX_EEEEENS4_18SM100_TMA_2SM_LOADENS4_14ComposedLayoutINS4_7SwizzleILi3ELi4ELi3EEENS4_18smem_ptr_flag_bitsILi16EEENSS_INS5_IJNSA_ILi8EEESG_EEENS5_IJSG_SC_EEEEEEEvNS4_8identityES10_S1A_vS1B_EENS_8epilogue10collective18CollectiveEpilogueINS1D_23Sm100TmaWarpSpecializedILi3ELi2ELi16ELb1ELb0EEEJNS5_IJSG_SG_SG_EEENS5_IJNSS_ISG_SC_EENSS_INS5_IJNSA_ILi16EEESB_EEENS5_IJSC_NSA_ILi32EEEEEEEEEEESI_SJ_SI_SJ_NS1D_6fusion15FusionCallbacksIS1H_NS1Q_23LinCombPerRowBiasEltActINS1D_6thread4ReLuESI_fSI_SI_fLi8ELNS_15FloatRoundStyleE2EEES1I_S1P_JEEENS4_5SM1004TMEM4LOAD26SM100_TMEM_LOAD_32dp32b16xENS4_13SM90_TMA_LOADENS11_INS12_ILi1ELi4ELi3EEES15_NSS_INS5_IJS16_S1K_EEENS5_IJS1K_SC_EEEEEEENS4_39AutoVectorizingCopyWithAssumedAlignmentILi128EEENS4_14SM90_TMA_STOREES27_S29_S29_EEEvvEEEEvNT_6ParamsE,"",@"SHT_CUDA_INFO"
	.sectionflags	@""
	.align	4


	//----- nvinfo : EIATTR_CUDA_API_VERSION
	.align		4
        /*0000*/ 	.byte	0x04, 0x37
        /*0002*/ 	.short	(.L_31 - .L_30)
.L_30:
        /*0004*/ 	.word	0x00000082


	//----- nvinfo : EIATTR_KPARAM_INFO
	.align		4
.L_31:
        /*0008*/ 	.byte	0x04, 0x17
        /*000a*/ 	.short	(.L_33 - .L_32)
.L_32:
        /*000c*/ 	.word	0x00000000
        /*0010*/ 	.short	0x0000
        /*0012*/ 	.short	0x0000
        /*0014*/ 	.byte	0x00, 0xf0, 0x01, 0x20


	//----- nvinfo : EIATTR_AT_ENTRY_FRAGMENTS
	.align		4
.L_33:
        /*0018*/ 	.byte	0x04, 0x4f
        /*001a*/ 	.short	(.L_35 - .L_34)


	//   ....[0]....
.L_34:
        /*001c*/ 	.word	0x00000007


	//----- nvinfo : EIATTR_RESERVED_SMEM_USED
	.align		4
.L_35:
        /*0020*/ 	.byte	0x01, 0x41
	.zero		2


	//----- nvinfo : EIATTR_SPARSE_MMA_MASK
	.align		4
        /*0024*/ 	.byte	0x03, 0x50
        /*0026*/ 	.short	0x0000


	//----- nvinfo : EIATTR_TCGEN05_2CTA_USED
	.align		4
        /*0028*/ 	.byte	0x01, 0x52
	.zero		2


	//----- nvinfo : EIATTR_MAXREG_COUNT
	.align		4
        /*002c*/ 	.byte	0x03, 0x1b
        /*002e*/ 	.short	0x00ff


	//----- nvinfo : EIATTR_NUM_BARRIERS
	.align		4
        /*0030*/ 	.byte	0x02, 0x4c
        /*0032*/ 	.byte	0x07
	.zero		1


	//----- nvinfo : EIATTR_EXTERNS
	.align		4
        /*0034*/ 	.byte	0x04, 0x0f
        /*0036*/ 	.short	(.L_37 - .L_36)


	//   ....[0]....
	.align		4
.L_36:
        /*0038*/ 	.word	index@(__assertfail)


	//----- nvinfo : EIATTR_MERCURY_ISA_VERSION
	.align		4
.L_37:
        /*003c*/ 	.byte	0x03, 0x5f
        /*003e*/ 	.short	0x0101


	//----- nvinfo : EIATTR_INT_WARP_WIDE_INSTR_OFFSETS
	.align		4
        /*0040*/ 	.byte	0x04, 0x31
        /*0042*/ 	.short	(.L_39 - .L_38)


	//   ....[0]....
.L_38:
        /*0044*/ 	.word	0x00000e90


	//   ....[1]....
        /*0048*/ 	.word	0x00000f30


	//   ....[2]....
        /*004c*/ 	.word	0x00002290


	//   ....[3]....
        /*0050*/ 	.word	0x000048a0


	//   ....[4]....
        /*0054*/ 	.word	0x000048d0


	//   ....[5]....
        /*0058*/ 	.word	0x00004920


	//   ....[6]....
        /*005c*/ 	.word	0x00005200


	//   ....[7]....
        /*0060*/ 	.word	0x00005270


	//   ....[8]....
        /*0064*/ 	.word	0x00005370


	//   ....[9]....
        /*0068*/ 	.word	0x00005550


	//   ....[10]....
        /*006c*/ 	.word	0x00005600


	//   ....[11]....
        /*0070*/ 	.word	0x00005720


	//   ....[12]....
        /*0074*/ 	.word	0x00006880


	//----- nvinfo : EIATTR_COOP_GROUP_MASK_REGIDS
	.align		4
.L_39:
        /*0078*/ 	.byte	0x04, 0x29
        /*007a*/ 	.short	(.L_41 - .L_40)


	//   ....[0]....
.L_40:
        /*007c*/ 	.word	0xffffffff


	//   ....[1]....
        /*0080*/ 	.word	0xffffffff


	//   ....[2]....
        /*0084*/ 	.word	0xffffffff


	//   ....[3]....
        /*0088*/ 	.word	0xffffffff


	//   ....[4]....
        /*008c*/ 	.word	0xffffffff


	//   ....[5]....
        /*0090*/ 	.word	0xffffffff


	//   ....[6]....
        /*0094*/ 	.word	0xffffffff


	//   ....[7]....
        /*0098*/ 	.word	0xffffffff


	//   ....[8]....
        /*009c*/ 	.word	0xffffffff


	//   ....[9]....
        /*00a0*/ 	.word	0xffffffff


	//   ....[10]....
        /*00a4*/ 	.word	0xffffffff


	//   ....[11]....
        /*00a8*/ 	.word	0xffffffff


	//   ....[12]....
        /*00ac*/ 	.word	0xffffffff


	//   ....[13]....
        /*00b0*/ 	.word	0xffffffff


	//----- nvinfo : EIATTR_COOP_GROUP_INSTR_OFFSETS
	.align		4
.L_41:
        /*00b4*/ 	.byte	0x04, 0x28
        /*00b6*/ 	.short	(.L_43 - .L_42)


	//   ....[0]....
.L_42:
        /*00b8*/ 	.word	0x000000c0


	//   ....[1]....
        /*00bc*/ 	.word	0x000004d0


	//   ....[2]....
        /*00c0*/ 	.word	0x00000820


	//   ....[3]....
        /*00c4*/ 	.word	0x00000990


	//   ....[4]....
        /*00c8*/ 	.word	0x00000a80


	//   ....[5]....
        /*00cc*/ 	.word	0x00000be0


	//   ....[6]....
        /*00d0*/ 	.word	0x00000d70


	//   ....[7]....
        /*00d4*/ 	.word	0x00000fb0


	//   ....[8]....
        /*00d8*/ 	.word	0x00002170


	//   ....[9]....
        /*00dc*/ 	.word	0x00003690


	//   ....[10]....
        /*00e0*/ 	.word	0x00003b60


	//   ....[11]....
        /*00e4*/ 	.word	0x00003b90


	//   ....[12]....
        /*00e8*/ 	.word	0x000047b0


	//   ....[13]....
        /*00ec*/ 	.word	0x000049c0


	//----- nvinfo : EIATTR_VRC_CTA_INIT_COUNT
	.align		4
.L_43:
        /*00f0*/ 	.byte	0x02, 0x4a
        /*00f2*/ 	.byte	0x80
	.zero		1


	//----- nvinfo : EIATTR_SYSCALL_OFFSETS
	.align		4
        /*00f4*/ 	.byte	0x04, 0x46
        /*00f6*/ 	.short	(.L_45 - .L_44)


	//   ....[0]....
.L_44:
        /*00f8*/ 	.word	0x00006330


	//   ....[1]....
        /*00fc*/ 	.word	0x00006420


	//   ....[2]....
        /*0100*/ 	.word	0x00006dd0


	//   ....[3]....
        /*0104*/ 	.word	0x00007750


	//----- nvinfo : EIATTR_MBARRIER_INSTR_OFFSETS
	.align		4
.L_45:
        /*0108*/ 	.byte	0x04, 0x39
        /*010a*/ 	.short	(.L_47 - .L_46)


	//   ....[0]....
.L_46:
        /*010c*/ 	.word	0x000005e0
        /*0110*/ 	.word	0x000000ff
        /*0114*/ 	.word	0x00000000
        /*0118*/ 	.short	0x0100
        /*011a*/ 	.byte	0x08
	.zero		1


	//   ....[1]....
        /*011c*/ 	.word	0x000005f0
        /*0120*/ 	.word	0x000000ff
        /*0124*/ 	.word	0x00000088
        /*0128*/ 	.short	0x0100
        /*012a*/ 	.byte	0x08
	.zero		1


	//   ....[2]....
        /*012c*/ 	.word	0x00000600
        /*0130*/ 	.word	0x000000ff
        /*0134*/ 	.word	0x00000008
        /*0138*/ 	.short	0x0100
        /*013a*/ 	.byte	0x08
	.zero		1


	//   ....[3]....
        /*013c*/ 	.word	0x00000610
        /*0140*/ 	.word	0x000000ff
        /*0144*/ 	.word	0x00000090
        /*0148*/ 	.short	0x0100
        /*014a*/ 	.byte	0x08
	.zero		1


	//   ....[4]....
        /*014c*/ 	.word	0x00000620
        /*0150*/ 	.word	0x000000ff
        /*0154*/ 	.word	0x00000010
        /*0158*/ 	.short	0x0100
        /*015a*/ 	.byte	0x08
	.zero		1


	//   ....[5]....
        /*015c*/ 	.word	0x00000630
        /*0160*/ 	.word	0x000000ff
        /*0164*/ 	.word	0x00000098
        /*0168*/ 	.short	0x0100
        /*016a*/ 	.byte	0x08
	.zero		1


	//   ....[6]....
        /*016c*/ 	.word	0x00000640
        /*0170*/ 	.word	0x000000ff
        /*0174*/ 	.word	0x00000018
        /*0178*/ 	.short	0x0100
        /*017a*/ 	.byte	0x08
	.zero		1


	//   ....[7]....
        /*017c*/ 	.word	0x00000650
        /*0180*/ 	.word	0x000000ff
        /*0184*/ 	.word	0x000000a0
        /*0188*/ 	.short	0x0100
        /*018a*/ 	.byte	0x08
	.zero		1


	//   ....[8]....
        /*018c*/ 	.word	0x00000660
        /*0190*/ 	.word	0x000000ff
        /*0194*/ 	.word	0x00000020
        /*0198*/ 	.short	0x0100
        /*019a*/ 	.byte	0x08
	.zero		1


	//   ....[9]....
        /*019c*/ 	.word	0x00000670
        /*01a0*/ 	.word	0x000000ff
        /*01a4*/ 	.word	0x000000a8
        /*01a8*/ 	.short	0x0100
        /*01aa*/ 	.byte	0x08
	.zero		1


	//   ....[10]....
        /*01ac*/ 	.word	0x00000680
        /*01b0*/ 	.word	0x000000ff
        /*01b4*/ 	.word	0x00000028
        /*01b8*/ 	.short	0x0100
        /*01ba*/ 	.byte	0x08
	.zero		1


	//   ....[11]....
        /*01bc*/ 	.word	0x00000690
        /*01c0*/ 	.word	0x000000ff
        /*01c4*/ 	.word	0x000000b0
        /*01c8*/ 	.short	0x0100
        /*01ca*/ 	.byte	0x08
	.zero		1


	//   ....[12]....
        /*01cc*/ 	.word	0x000006a0
        /*01d0*/ 	.word	0x000000ff
        /*01d4*/ 	.word	0x00000030
        /*01d8*/ 	.short	0x0100
        /*01da*/ 	.byte	0x08
	.zero		1


	//   ....[13]....
        /*01dc*/ 	.word	0x000006b0
        /*01e0*/ 	.word	0x000000ff
        /*01e4*/ 	.word	0x000000b8
        /*01e8*/ 	.short	0x0100
        /*01ea*/ 	.byte	0x08
	.zero		1


	//   ....[14]....
        /*01ec*/ 	.word	0x000006c0
        /*01f0*/ 	.word	0x000000ff
        /*01f4*/ 	.word	0x00000038
        /*01f8*/ 	.short	0x0100
        /*01fa*/ 	.byte	0x08
	.zero		1


	//   ....[15]....
        /*01fc*/ 	.word	0x000006d0
        /*0200*/ 	.word	0x000000ff
        /*0204*/ 	.word	0x000000c0
        /*0208*/ 	.short	0x0100
        /*020a*/ 	.byte	0x08
	.zero		1


	//   ....[16]....
        /*020c*/ 	.word	0x000006e0
        /*0210*/ 	.word	0x000000ff
        /*0214*/ 	.word	0x00000040
        /*0218*/ 	.short	0x0100
        /*021a*/ 	.byte	0x08
	.zero		1


	//   ....[17]....
        /*021c*/ 	.word	0x000006f0
        /*0220*/ 	.word	0x000000ff
        /*0224*/ 	.word	0x000000c8
        /*0228*/ 	.short	0x0100
        /*022a*/ 	.byte	0x08
	.zero		1


	//   ....[18]....
        /*022c*/ 	.word	0x00000700
        /*0230*/ 	.word	0x000000ff
        /*0234*/ 	.word	0x00000048
        /*0238*/ 	.short	0x0100
        /*023a*/ 	.byte	0x08
	.zero		1


	//   ....[19]....
        /*023c*/ 	.word	0x00000710
        /*0240*/ 	.word	0x000000ff
        /*0244*/ 	.word	0x000000d0
        /*0248*/ 	.short	0x0100
        /*024a*/ 	.byte	0x08
	.zero		1


	//   ....[20]....
        /*024c*/ 	.word	0x00000720
        /*0250*/ 	.word	0x000000ff
        /*0254*/ 	.word	0x00000050
        /*0258*/ 	.short	0x0100
        /*025a*/ 	.byte	0x08
	.zero		1


	//   ....[21]....
        /*025c*/ 	.word	0x00000730
        /*0260*/ 	.word	0x000000ff
        /*0264*/ 	.word	0x000000d8
        /*0268*/ 	.short	0x0100
        /*026a*/ 	.byte	0x08
	.zero		1


	//   ....[22]....
        /*026c*/ 	.word	0x00000740
        /*0270*/ 	.word	0x000000ff
        /*0274*/ 	.word	0x00000058
        /*0278*/ 	.short	0x0100
        /*027a*/ 	.byte	0x08
	.zero		1


	//   ....[23]....
        /*027c*/ 	.word	0x00000750
        /*0280*/ 	.word	0x000000ff
        /*0284*/ 	.word	0x000000e0
        /*0288*/ 	.short	0x0100
        /*028a*/ 	.byte	0x08
	.zero		1


	//   ....[24]....
        /*028c*/ 	.word	0x00000760
        /*0290*/ 	.word	0x000000ff
        /*0294*/ 	.word	0x00000060
        /*0298*/ 	.short	0x0100
        /*029a*/ 	.byte	0x08
	.zero		1


	//   ....[25]....
        /*029c*/ 	.word	0x00000770
        /*02a0*/ 	.word	0x000000ff
        /*02a4*/ 	.word	0x000000e8
        /*02a8*/ 	.short	0x0100
        /*02aa*/ 	.byte	0x08
	.zero		1


	//   ....[26]....
        /*02ac*/ 	.word	0x00000780
        /*02b0*/ 	.word	0x000000ff
        /*02b4*/ 	.word	0x00000068
        /*02b8*/ 	.short	0x0100
        /*02ba*/ 	.byte	0x08
	.zero		1


	//   ....[27]....
        /*02bc*/ 	.word	0x00000790
        /*02c0*/ 	.word	0x000000ff
        /*02c4*/ 	.word	0x000000f0
        /*02c8*/ 	.short	0x0100
        /*02ca*/ 	.byte	0x08
	.zero		1


	//   ....[28]....
        /*02cc*/ 	.word	0x000007a0
        /*02d0*/ 	.word	0x000000ff
        /*02d4*/ 	.word	0x00000070
        /*02d8*/ 	.short	0x0100
        /*02da*/ 	.byte	0x08
	.zero		1


	//   ....[29]....
        /*02dc*/ 	.word	0x000007b0
        /*02e0*/ 	.word	0x000000ff
        /*02e4*/ 	.word	0x000000f8
        /*02e8*/ 	.short	0x0100
        /*02ea*/ 	.byte	0x08
	.zero		1


	//   ....[30]....
        /*02ec*/ 	.word	0x000007c0
        /*02f0*/ 	.word	0x000000ff
        /*02f4*/ 	.word	0x00000078
        /*02f8*/ 	.short	0x0100
        /*02fa*/ 	.byte	0x08
	.zero		1


	//   ....[31]....
        /*02fc*/ 	.word	0x000007d0
        /*0300*/ 	.word	0x000000ff
        /*0304*/ 	.word	0x00000100
        /*0308*/ 	.short	0x0100
        /*030a*/ 	.byte	0x08
	.zero		1


	//   ....[32]....
        /*030c*/ 	.word	0x000007e0
        /*0310*/ 	.word	0x000000ff
        /*0314*/ 	.word	0x00000080
        /*0318*/ 	.short	0x0100
        /*031a*/ 	.byte	0x08
	.zero		1


	//   ....[33]....
        /*031c*/ 	.word	0x000007f0
        /*0320*/ 	.word	0x000000ff
        /*0324*/ 	.word	0x00000108
        /*0328*/ 	.short	0x0100
        /*032a*/ 	.byte	0x08
	.zero		1


	//   ....[34]....
        /*032c*/ 	.word	0x00000920
        /*0330*/ 	.word	0x000000ff
        /*0334*/ 	.word	0x00000110
        /*0338*/ 	.short	0x0100
        /*033a*/ 	.byte	0x09
	.zero		1


	//   ....[35]....
        /*033c*/ 	.word	0x00000930
        /*0340*/ 	.word	0x000000ff
        /*0344*/ 	.word	0x00000128
        /*0348*/ 	.short	0x0100
        /*034a*/ 	.byte	0x09
	.zero		1


	//   ....[36]....
        /*034c*/ 	.word	0x00000940
        /*0350*/ 	.word	0x000000ff
        /*0354*/ 	.word	0x00000118
        /*0358*/ 	.short	0x0100
        /*035a*/ 	.byte	0x09
	.zero		1


	//   ....[37]....
        /*035c*/ 	.word	0x00000950
        /*0360*/ 	.word	0x000000ff
        /*0364*/ 	.word	0x00000130
        /*0368*/ 	.short	0x0100
        /*036a*/ 	.byte	0x09
	.zero		1


	//   ....[38]....
        /*036c*/ 	.word	0x00000960
        /*0370*/ 	.word	0x000000ff
        /*0374*/ 	.word	0x00000120
        /*0378*/ 	.short	0x0100
        /*037a*/ 	.byte	0x09
	.zero		1


	//   ....[39]....
        /*037c*/ 	.word	0x00000970
        /*0380*/ 	.word	0x000000ff
        /*0384*/ 	.word	0x00000138
        /*0388*/ 	.short	0x0100
        /*038a*/ 	.byte	0x09
	.zero		1


	//   ....[40]....
        /*038c*/ 	.word	0x00000a50
        /*0390*/ 	.word	0x000000ff
        /*0394*/ 	.word	0x00000140
        /*0398*/ 	.short	0x0100
        /*039a*/ 	.byte	0x08
	.zero		1


	//   ....[41]....
        /*039c*/ 	.word	0x00000a60
        /*03a0*/ 	.word	0x000000ff
        /*03a4*/ 	.word	0x00000148
        /*03a8*/ 	.short	0x0100
        /*03aa*/ 	.byte	0x08
	.zero		1


	//   ....[42]....
        /*03ac*/ 	.word	0x00000b90
        /*03b0*/ 	.word	0x000000ff
        /*03b4*/ 	.word	0x00000150
        /*03b8*/ 	.short	0x0100
        /*03ba*/ 	.byte	0x08
	.zero		1


	//   ....[43]....
        /*03bc*/ 	.word	0x00000ba0
        /*03c0*/ 	.word	0x000000ff
        /*03c4*/ 	.word	0x00000160
        /*03c8*/ 	.short	0x0100
        /*03ca*/ 	.byte	0x08
	.zero		1


	//   ....[44]....
        /*03cc*/ 	.word	0x00000bb0
        /*03d0*/ 	.word	0x000000ff
        /*03d4*/ 	.word	0x00000158
        /*03d8*/ 	.short	0x0100
        /*03da*/ 	.byte	0x08
	.zero		1


	//   ....[45]....
        /*03dc*/ 	.word	0x00000bc0
        /*03e0*/ 	.word	0x000000ff
        /*03e4*/ 	.word	0x00000168
        /*03e8*/ 	.short	0x0100
        /*03ea*/ 	.byte	0x08
	.zero		1


	//   ....[46]....
        /*03ec*/ 	.word	0x00000ce0
        /*03f0*/ 	.word	0x000000ff
        /*03f4*/ 	.word	0x00000170
        /*03f8*/ 	.short	0x0100
        /*03fa*/ 	.byte	0x09
	.zero		1


	//   ....[47]....
        /*03fc*/ 	.word	0x00000cf0
        /*0400*/ 	.word	0x000000ff
        /*0404*/ 	.word	0x00000190
        /*0408*/ 	.short	0x0100
        /*040a*/ 	.byte	0x09
	.zero		1


	//   ....[48]....
        /*040c*/ 	.word	0x00000d00
        /*0410*/ 	.word	0x000000ff
        /*0414*/ 	.word	0x00000178
        /*0418*/ 	.short	0x0100
        /*041a*/ 	.byte	0x09
	.zero		1


	//   ....[49]....
        /*041c*/ 	.word	0x00000d10
        /*0420*/ 	.word	0x000000ff
        /*0424*/ 	.word	0x00000198
        /*0428*/ 	.short	0x0100
        /*042a*/ 	.byte	0x09
	.zero		1


	//   ....[50]....
        /*042c*/ 	.word	0x00000d20
        /*0430*/ 	.word	0x000000ff
        /*0434*/ 	.word	0x00000180
        /*0438*/ 	.short	0x0100
        /*043a*/ 	.byte	0x09
	.zero		1


	//   ....[51]....
        /*043c*/ 	.word	0x00000d30
        /*0440*/ 	.word	0x000000ff
        /*0444*/ 	.word	0x000001a0
        /*0448*/ 	.short	0x0100
        /*044a*/ 	.byte	0x09
	.zero		1


	//   ....[52]....
        /*044c*/ 	.word	0x00000d40
        /*0450*/ 	.word	0x000000ff
        /*0454*/ 	.word	0x00000188
        /*0458*/ 	.short	0x0100
        /*045a*/ 	.byte	0x09
	.zero		1


	//   ....[53]....
        /*045c*/ 	.word	0x00000d50
        /*0460*/ 	.word	0x000000ff
        /*0464*/ 	.word	0x000001a8
        /*0468*/ 	.short	0x0100
        /*046a*/ 	.byte	0x09
	.zero		1


	//   ....[54]....
        /*046c*/ 	.word	0x00000e40
        /*0470*/ 	.word	0x000000ff
        /*0474*/ 	.word	0x000001b0
        /*0478*/ 	.short	0x0100
        /*047a*/ 	.byte	0x08
	.zero		1


	//   ....[55]....
        /*047c*/ 	.word	0x00000e50
        /*0480*/ 	.word	0x000000ff
        /*0484*/ 	.word	0x000001c0
        /*0488*/ 	.short	0x0100
        /*048a*/ 	.byte	0x08
	.zero		1


	//   ....[56]....
        /*048c*/ 	.word	0x00000e60
        /*0490*/ 	.word	0x000000ff
        /*0494*/ 	.word	0x000001b8
        /*0498*/ 	.short	0x0100
        /*049a*/ 	.byte	0x08
	.zero		1


	//   ....[57]....
        /*049c*/ 	.word	0x00000e70
        /*04a0*/ 	.word	0x000000ff
        /*04a4*/ 	.word	0x000001c8
        /*04a8*/ 	.short	0x0100
        /*04aa*/ 	.byte	0x08
	.zero		1


	//   ....[58]....
        /*04ac*/ 	.word	0x00000f60
        /*04b0*/ 	.word	0x000000ff
        /*04b4*/ 	.word	0x000001d0
        /*04b8*/ 	.short	0x0100
        /*04ba*/ 	.byte	0x06
	.zero		1


	//   ....[59]....
        /*04bc*/ 	.word	0x00001960
        /*04c0*/ 	.word	0x00000002
        /*04c4*/ 	.word	0x000001c0
        /*04c8*/ 	.short	0x010a
        /*04ca*/ 	.byte	0xff
	.zero		1


	//   ....[60]....
        /*04cc*/ 	.word	0x00001990
        /*04d0*/ 	.word	0x00000002
        /*04d4*/ 	.word	0x000001b0
        /*04d8*/ 	.short	0x0101
        /*04da*/ 	.byte	0xff
	.zero		1


	//   ....[61]....
        /*04dc*/ 	.word	0x00001a60
        /*04e0*/ 	.word	0x000000ff
        /*04e4*/ 	.word	0x00000088
        /*04e8*/ 	.short	0x010a
        /*04ea*/ 	.byte	0x08
	.zero		1


	//   ....[62]....
        /*04ec*/ 	.word	0x00001b60
        /*04f0*/ 	.word	0x000000ff
        /*04f4*/ 	.word	0x00000088
        /*04f8*/ 	.short	0x010a
        /*04fa*/ 	.byte	0x21
	.zero		1


	//   ....[63]....
        /*04fc*/ 	.word	0x00001d10
        /*0500*/ 	.word	0x000000ff
        /*0504*/ 	.word	0x00000088
        /*0508*/ 	.short	0x010a
        /*050a*/ 	.byte	0x08
	.zero		1


	//   ....[64]....
        /*050c*/ 	.word	0x00001e30
        /*0510*/ 	.word	0x000000ff
        /*0514*/ 	.word	0x00000148
        /*0518*/ 	.short	0x0101
        /*051a*/ 	.byte	0x04
	.zero		1


	//   ....[65]....
        /*051c*/ 	.word	0x00001e40
        /*0520*/ 	.word	0x000000ff
        /*0524*/ 	.word	0x00000088
        /*0528*/ 	.short	0x010a
        /*052a*/ 	.byte	0x08
	.zero		1


	//   ....[66]....
        /*052c*/ 	.word	0x00001ec0
        /*0530*/ 	.word	0x000000ff
        /*0534*/ 	.word	0x00000088
        /*0538*/ 	.short	0x010a
        /*053a*/ 	.byte	0x11
	.zero		1


	//   ....[67]....
        /*053c*/ 	.word	0x00002050
        /*0540*/ 	.word	0x000000ff
        /*0544*/ 	.word	0x00000088
        /*0548*/ 	.short	0x010a
        /*054a*/ 	.byte	0x08
	.zero		1


	//   ....[68]....
        /*054c*/ 	.word	0x000021a0
        /*0550*/ 	.word	0x00000002
        /*0554*/ 	.word	0x00000150
        /*0558*/ 	.short	0x010a
        /*055a*/ 	.byte	0xff
	.zero		1


	//   ....[69]....
        /*055c*/ 	.word	0x00002260
        /*0560*/ 	.word	0x00000002
        /*0564*/ 	.word	0x00000000
        /*0568*/ 	.short	0x0101
        /*056a*/ 	.byte	0xff
	.zero		1


	//   ....[70]....
        /*056c*/ 	.word	0x000027c0
        /*0570*/ 	.word	0x000000ff
        /*0574*/ 	.word	0x00000000
        /*0578*/ 	.short	0x010a
        /*057a*/ 	.byte	0x05
	.zero		1


	//   ....[71]....
        /*057c*/ 	.word	0x00002850
        /*0580*/ 	.word	0x000000ff
        /*0584*/ 	.word	0x00000000
        /*0588*/ 	.short	0x010a
        /*058a*/ 	.byte	0x05
	.zero		1


	//   ....[72]....
        /*058c*/ 	.word	0x000028e0
        /*0590*/ 	.word	0x000000ff
        /*0594*/ 	.word	0x00000000
        /*0598*/ 	.short	0x010a
        /*059a*/ 	.byte	0x05
	.zero		1


	//   ....[73]....
        /*059c*/ 	.word	0x00002970
        /*05a0*/ 	.word	0x000000ff
        /*05a4*/ 	.word	0x00000000
        /*05a8*/ 	.short	0x010a
        /*05aa*/ 	.byte	0x05
	.zero		1


	//   ....[74]....
        /*05ac*/ 	.word	0x00002a00
        /*05b0*/ 	.word	0x000000ff
        /*05b4*/ 	.word	0x00000000
        /*05b8*/ 	.short	0x010a
        /*05ba*/ 	.byte	0x05
	.zero		1


	//   ....[75]....
        /*05bc*/ 	.word	0x00002a90
        /*05c0*/ 	.word	0x000000ff
        /*05c4*/ 	.word	0x00000000
        /*05c8*/ 	.short	0x010a
        /*05ca*/ 	.byte	0x05
	.zero		1


	//   ....[76]....
        /*05cc*/ 	.word	0x00002b20
        /*05d0*/ 	.word	0x000000ff
        /*05d4*/ 	.word	0x00000000
        /*05d8*/ 	.short	0x010a
        /*05da*/ 	.byte	0x05
	.zero		1


	//   ....[77]....
        /*05dc*/ 	.word	0x00002bb0
        /*05e0*/ 	.word	0x000000ff
        /*05e4*/ 	.word	0x00000000
        /*05e8*/ 	.short	0x010a
        /*05ea*/ 	.byte	0x05
	.zero		1


	//   ....[78]....
        /*05ec*/ 	.word	0x00002c40
        /*05f0*/ 	.word	0x000000ff
        /*05f4*/ 	.word	0x00000000
        /*05f8*/ 	.short	0x010a
        /*05fa*/ 	.byte	0x05
	.zero		1


	//   ....[79]....
        /*05fc*/ 	.word	0x00002cd0
        /*0600*/ 	.word	0x000000ff
        /*0604*/ 	.word	0x00000000
        /*0608*/ 	.short	0x010a
        /*060a*/ 	.byte	0x05
	.zero		1


	//   ....[80]....
        /*060c*/ 	.word	0x00002d60
        /*0610*/ 	.word	0x000000ff
        /*0614*/ 	.word	0x00000000
        /*0618*/ 	.short	0x010a
        /*061a*/ 	.byte	0x05
	.zero		1


	//   ....[81]....
        /*061c*/ 	.word	0x00002df0
        /*0620*/ 	.word	0x000000ff
        /*0624*/ 	.word	0x00000000
        /*0628*/ 	.short	0x010a
        /*062a*/ 	.byte	0x05
	.zero		1


	//   ....[82]....
        /*062c*/ 	.word	0x00002e80
        /*0630*/ 	.word	0x000000ff
        /*0634*/ 	.word	0x00000000
        /*0638*/ 	.short	0x010a
        /*063a*/ 	.byte	0x05
	.zero		1


	//   ....[83]....
        /*063c*/ 	.word	0x00002f10
        /*0640*/ 	.word	0x000000ff
        /*0644*/ 	.word	0x00000000
        /*0648*/ 	.short	0x010a
        /*064a*/ 	.byte	0x05
	.zero		1


	//   ....[84]....
        /*064c*/ 	.word	0x00002fa0
        /*0650*/ 	.word	0x000000ff
        /*0654*/ 	.word	0x00000000
        /*0658*/ 	.short	0x010a
        /*065a*/ 	.byte	0x05
	.zero		1


	//   ....[85]....
        /*065c*/ 	.word	0x00003030
        /*0660*/ 	.word	0x000000ff
        /*0664*/ 	.word	0x00000000
        /*0668*/ 	.short	0x010a
        /*066a*/ 	.byte	0x05
	.zero		1


	//   ....[86]....
        /*066c*/ 	.word	0x000030d0
        /*0670*/ 	.word	0x00000000
        /*0674*/ 	.word	0x00000000
        /*0678*/ 	.short	0x010a
        /*067a*/ 	.byte	0xff
	.zero		1


	//   ....[87]....
        /*067c*/ 	.word	0x000031f0
        /*0680*/ 	.word	0x00000000
        /*0684*/ 	.word	0x000001b0
        /*0688*/ 	.short	0x010a
        /*068a*/ 	.byte	0xff
	.zero		1


	//   ....[88]....
        /*068c*/ 	.word	0x00003260
        /*0690*/ 	.word	0x00000000
        /*0694*/ 	.word	0x00000000
        /*0698*/ 	.short	0x0101
        /*069a*/ 	.byte	0xff
	.zero		1


	//   ....[89]....
        /*069c*/ 	.word	0x00003280
        /*06a0*/ 	.word	0x000000ff
        /*06a4*/ 	.word	0x00000160
        /*06a8*/ 	.short	0x010a
        /*06aa*/ 	.byte	0x05
	.zero		1


	//   ....[90]....
        /*06ac*/ 	.word	0x000033a0
        /*06b0*/ 	.word	0x00000000
        /*06b4*/ 	.word	0x00000150
        /*06b8*/ 	.short	0x010a
        /*06ba*/ 	.byte	0xff
	.zero		1


	//   ....[91]....
        /*06bc*/ 	.word	0x000034a0
        /*06c0*/ 	.word	0x00000000
        /*06c4*/ 	.word	0x00000000
        /*06c8*/ 	.short	0x0101
        /*06ca*/ 	.byte	0xff
	.zero		1


	//   ....[92]....
        /*06cc*/ 	.word	0x00003530
        /*06d0*/ 	.word	0x000000ff
        /*06d4*/ 	.word	0x00000160
        /*06d8*/ 	.short	0x0106
        /*06da*/ 	.byte	0x05
	.zero		1


	//   ....[93]....
        /*06dc*/ 	.word	0x00003550
        /*06e0*/ 	.word	0x000000ff
        /*06e4*/ 	.word	0x00000160
        /*06e8*/ 	.short	0x010a
        /*06ea*/ 	.byte	0x05
	.zero		1


	//   ....[94]....
        /*06ec*/ 	.word	0x000035e0
        /*06f0*/ 	.word	0x000000ff
        /*06f4*/ 	.word	0x00000160
        /*06f8*/ 	.short	0x0106
        /*06fa*/ 	.byte	0x04
	.zero		1


	//   ....[95]....
        /*06fc*/ 	.word	0x00003620
        /*0700*/ 	.word	0x00000000
        /*0704*/ 	.word	0x00000160
        /*0708*/ 	.short	0x010a
        /*070a*/ 	.byte	0xff
	.zero		1


	//   ....[96]....
        /*070c*/ 	.word	0x00003860
        /*0710*/ 	.word	0x000000ff
        /*0714*/ 	.word	0x00000008
        /*0718*/ 	.short	0x010a
        /*071a*/ 	.byte	0x06
	.zero		1


	//   ....[97]....
        /*071c*/ 	.word	0x00003880
        /*0720*/ 	.word	0x000000ff
        /*0724*/ 	.word	0x00000008
        /*0728*/ 	.short	0x010a
        /*072a*/ 	.byte	0x06
	.zero		1


	//   ....[98]....
        /*072c*/ 	.word	0x00003a10
        /*0730*/ 	.word	0x000000ff
        /*0734*/ 	.word	0x00000008
        /*0738*/ 	.short	0x010a
        /*073a*/ 	.byte	0x06
	.zero		1


	//   ....[99]....
        /*073c*/ 	.word	0x00003a30
        /*0740*/ 	.word	0x000000ff
        /*0744*/ 	.word	0x00000008
        /*0748*/ 	.short	0x010a
        /*074a*/ 	.byte	0x06
	.zero		1


	//   ....[100]....
        /*074c*/ 	.word	0x00003af0
        /*0750*/ 	.word	0x000000ff
        /*0754*/ 	.word	0x00000000
        /*0758*/ 	.short	0x0101
        /*075a*/ 	.byte	0x07
	.zero		1


	//   ....[101]....
        /*075c*/ 	.word	0x00003e30
        /*0760*/ 	.word	0x00000000
        /*0764*/ 	.word	0x00000150
        /*0768*/ 	.short	0x010a
        /*076a*/ 	.byte	0xff
	.zero		1


	//   ....[102]....
        /*076c*/ 	.word	0x00003ef0
        /*0770*/ 	.word	0x00000000
        /*0774*/ 	.word	0x00000000
        /*0778*/ 	.short	0x0101
        /*077a*/ 	.byte	0xff
	.zero		1


	//   ....[103]....
        /*077c*/ 	.word	0x00003fb0
        /*0780*/ 	.word	0x000000ff
        /*0784*/ 	.word	0x00000000
        /*0788*/ 	.short	0x010a
        /*078a*/ 	.byte	0x08
	.zero		1


	//   ....[104]....
        /*078c*/ 	.word	0x00003fc0
        /*0790*/ 	.word	0x000000ff
        /*0794*/ 	.word	0x00000190
        /*0798*/ 	.short	0x010a
        /*079a*/ 	.byte	0x09
	.zero		1


	//   ....[105]....
        /*079c*/ 	.word	0x00004070
        /*07a0*/ 	.word	0x000000ff
        /*07a4*/ 	.word	0x00000000
        /*07a8*/ 	.short	0x010a
        /*07aa*/ 	.byte	0x08
	.zero		1


	//   ....[106]....
        /*07ac*/ 	.word	0x000041a0
        /*07b0*/ 	.word	0x000000ff
        /*07b4*/ 	.word	0x00000000
        /*07b8*/ 	.short	0x010a
        /*07ba*/ 	.byte	0x1e
	.zero		1


	//   ....[107]....
        /*07bc*/ 	.word	0x000044a0
        /*07c0*/ 	.word	0x000000ff
        /*07c4*/ 	.word	0x00000000
        /*07c8*/ 	.short	0x010a
        /*07ca*/ 	.byte	0x08
	.zero		1


	//   ....[108]....
        /*07cc*/ 	.word	0x00004530
        /*07d0*/ 	.word	0x000000ff
        /*07d4*/ 	.word	0x00000000
        /*07d8*/ 	.short	0x010a
        /*07da*/ 	.byte	0x08
	.zero		1


	//   ....[109]....
        /*07dc*/ 	.word	0x000045c0
        /*07e0*/ 	.word	0x000000ff
        /*07e4*/ 	.word	0x00000000
        /*07e8*/ 	.short	0x010a
        /*07ea*/ 	.byte	0x08
	.zero		1


	//   ....[110]....
        /*07ec*/ 	.word	0x00004660
        /*07f0*/ 	.word	0x00000000
        /*07f4*/ 	.word	0x00000000
        /*07f8*/ 	.short	0x010a
        /*07fa*/ 	.byte	0xff
	.zero		1


	//   ....[111]....
        /*07fc*/ 	.word	0x000046a0
        /*0800*/ 	.word	0x00000000
        /*0804*/ 	.word	0x00000000
        /*0808*/ 	.short	0x010a
        /*080a*/ 	.byte	0xff
	.zero		1


	//   ....[112]....
        /*080c*/ 	.word	0x00004710
        /*0810*/ 	.word	0x000000ff
        /*0814*/ 	.word	0x00000000
        /*0818*/ 	.short	0x0101
        /*081a*/ 	.byte	0x05
	.zero		1


	//   ....[113]....
        /*081c*/ 	.word	0x00004750
        /*0820*/ 	.word	0x000000ff
        /*0824*/ 	.word	0x000001d0
        /*0828*/ 	.short	0x010a
        /*082a*/ 	.byte	0x07
	.zero		1


	//   ....[114]....
        /*082c*/ 	.word	0x000047a0
        /*0830*/ 	.word	0x000000ff
        /*0834*/ 	.word	0x00000000
        /*0838*/ 	.short	0x0101
        /*083a*/ 	.byte	0x05
	.zero		1


	//   ....[115]....
        /*083c*/ 	.word	0x00004ba0
        /*0840*/ 	.word	0x00000000
        /*0844*/ 	.word	0x00000150
        /*0848*/ 	.short	0x010a
        /*084a*/ 	.byte	0xff
	.zero		1


	//   ....[116]....
        /*084c*/ 	.word	0x00004c60
        /*0850*/ 	.word	0x00000000
        /*0854*/ 	.word	0x00000000
        /*0858*/ 	.short	0x0101
        /*085a*/ 	.byte	0xff
	.zero		1


	//   ....[117]....
        /*085c*/ 	.word	0x00004f80
        /*0860*/ 	.word	0x000000ff
        /*0864*/ 	.word	0x00000148
        /*0868*/ 	.short	0x010a
        /*086a*/ 	.byte	0x06
	.zero		1


	//   ....[118]....
        /*086c*/ 	.word	0x000051a0
        /*0870*/ 	.word	0x000000ff
        /*0874*/ 	.word	0x00000128
        /*0878*/ 	.short	0x010a
        /*087a*/ 	.byte	0x0f
	.zero		1


	//   ....[119]....
        /*087c*/ 	.word	0x00005420
        /*0880*/ 	.word	0x000000ff
        /*0884*/ 	.word	0x00000110
        /*0888*/ 	.short	0x010b
        /*088a*/ 	.byte	0x0f
	.zero		1


	//   ....[120]....
        /*088c*/ 	.word	0x00005490
        /*0890*/ 	.word	0x000000ff
        /*0894*/ 	.word	0x00000000
        /*0898*/ 	.short	0x0101
        /*089a*/ 	.byte	0x10
	.zero		1


	//   ....[121]....
        /*089c*/ 	.word	0x000054a0
        /*08a0*/ 	.word	0x000000ff
        /*08a4*/ 	.word	0x00000128
        /*08a8*/ 	.short	0x010a
        /*08aa*/ 	.byte	0x0d
	.zero		1


	//   ....[122]....
        /*08ac*/ 	.word	0x00005750
        /*08b0*/ 	.word	0x000000ff
        /*08b4*/ 	.word	0x00000110
        /*08b8*/ 	.short	0x010b
        /*08ba*/ 	.byte	0x0d
	.zero		1


	//   ....[123]....
        /*08bc*/ 	.word	0x000057c0
        /*08c0*/ 	.word	0x000000ff
        /*08c4*/ 	.word	0x00000000
        /*08c8*/ 	.short	0x0101
        /*08ca*/ 	.byte	0x0f
	.zero		1


	//   ....[124]....
        /*08cc*/ 	.word	0x00005810
        /*08d0*/ 	.word	0x000000ff
        /*08d4*/ 	.word	0x00000000
        /*08d8*/ 	.short	0x010a
        /*08da*/ 	.byte	0x04
	.zero		1


	//   ....[125]....
        /*08dc*/ 	.word	0x000058a0
        /*08e0*/ 	.word	0x000000ff
        /*08e4*/ 	.word	0x00000000
        /*08e8*/ 	.short	0x010a
        /*08ea*/ 	.byte	0x04
	.zero		1


	//   ....[126]....
        /*08ec*/ 	.word	0x00005940
        /*08f0*/ 	.word	0x00000000
        /*08f4*/ 	.word	0x00000000
        /*08f8*/ 	.short	0x010a
        /*08fa*/ 	.byte	0xff
	.zero		1


	//   ....[127]....
        /*08fc*/ 	.word	0x00005d00
        /*0900*/ 	.word	0x00000000
        /*0904*/ 	.word	0x00000150
        /*0908*/ 	.short	0x010a
        /*090a*/ 	.byte	0xff
	.zero		1


	//   ....[128]....
        /*090c*/ 	.word	0x00005e10
        /*0910*/ 	.word	0x00000000
        /*0914*/ 	.word	0x00000000
        /*0918*/ 	.short	0x0101
        /*091a*/ 	.byte	0xff
	.zero		1


	//   ....[129]....
        /*091c*/ 	.word	0x00006a70
        /*0920*/ 	.word	0x00000006
        /*0924*/ 	.word	0x00000110
        /*0928*/ 	.short	0x010a
        /*092a*/ 	.byte	0xff
	.zero		1


	//   ....[130]....
        /*092c*/ 	.word	0x00006a90
        /*0930*/ 	.word	0x0000004d
        /*0934*/ 	.word	0x00000170
        /*0938*/ 	.short	0x010a
        /*093a*/ 	.byte	0xff
	.zero		1


	//   ....[131]....
        /*093c*/ 	.word	0x00006ba0
        /*0940*/ 	.word	0x00000006
        /*0944*/ 	.word	0x00000110
        /*0948*/ 	.short	0x010a
        /*094a*/ 	.byte	0xff
	.zero		1


	//   ....[132]....
        /*094c*/ 	.word	0x00006cb0
        /*0950*/ 	.word	0x0000004d
        /*0954*/ 	.word	0x00000170
        /*0958*/ 	.short	0x010a
        /*095a*/ 	.byte	0xff
	.zero		1


	//   ....[133]....
        /*095c*/ 	.word	0x000074c0
        /*0960*/ 	.word	0x00000000
        /*0964*/ 	.word	0x00000000
        /*0968*/ 	.short	0x0101
        /*096a*/ 	.byte	0xff
	.zero		1


	//   ....[134]....
        /*096c*/ 	.word	0x000074d0
        /*0970*/ 	.word	0x00000003
        /*0974*/ 	.word	0x00000110
        /*0978*/ 	.short	0x010a
        /*097a*/ 	.byte	0xff
	.zero		1


	//   ....[135]....
        /*097c*/ 	.word	0x00007590
        /*0980*/ 	.word	0x00000003
        /*0984*/ 	.word	0x00000110
        /*0988*/ 	.short	0x010a
        /*098a*/ 	.byte	0xff
	.zero		1


	//   ....[136]....
        /*098c*/ 	.word	0x00007890
        /*0990*/ 	.word	0x0000004d
        /*0994*/ 	.word	0x00000000
        /*0998*/ 	.short	0x0101
        /*099a*/ 	.byte	0xff
	.zero		1


	//   ....[137]....
        /*099c*/ 	.word	0x00007eb0
        /*09a0*/ 	.word	0x00000000
        /*09a4*/ 	.word	0x00000000
        /*09a8*/ 	.short	0x0101
        /*09aa*/ 	.byte	0xff
	.zero		1


	//   ....[138]....
        /*09ac*/ 	.word	0x00008140
        /*09b0*/ 	.word	0x000000ff
        /*09b4*/ 	.word	0x00000000
        /*09b8*/ 	.short	0x0101
        /*09ba*/ 	.byte	0x04
	.zero		1


	//   ....[139]....
        /*09bc*/ 	.word	0x00008160
        /*09c0*/ 	.word	0x00000002
        /*09c4*/ 	.word	0x000001c0
        /*09c8*/ 	.short	0x010a
        /*09ca*/ 	.byte	0xff
	.zero		1


	//   ....[140]....
        /*09cc*/ 	.word	0x000081c0
        /*09d0*/ 	.word	0x00000002
        /*09d4*/ 	.word	0x00000088
        /*09d8*/ 	.short	0x010a
        /*09da*/ 	.byte	0xff
	.zero		1


	//   ....[141]....
        /*09dc*/ 	.word	0x00008220
        /*09e0*/ 	.word	0x00000002
        /*09e4*/ 	.word	0x00000088
        /*09e8*/ 	.short	0x010a
        /*09ea*/ 	.byte	0xff
	.zero		1


	//   ....[142]....
        /*09ec*/ 	.word	0x00008270
        /*09f0*/ 	.word	0x00000002
        /*09f4*/ 	.word	0x00000150
        /*09f8*/ 	.short	0x010a
        /*09fa*/ 	.byte	0xff
	.zero		1


	//   ....[143]....
        /*09fc*/ 	.word	0x000082d0
        /*0a00*/ 	.word	0x00000000
        /*0a04*/ 	.word	0x00000000
        /*0a08*/ 	.short	0x010a
        /*0a0a*/ 	.byte	0xff
	.zero		1


	//   ....[144]....
        /*0a0c*/ 	.word	0x00008330
        /*0a10*/ 	.word	0x00000000
        /*0a14*/ 	.word	0x00000000
        /*0a18*/ 	.short	0x010a
        /*0a1a*/ 	.byte	0xff
	.zero		1


	//   ....[145]....
        /*0a1c*/ 	.word	0x00008390
        /*0a20*/ 	.word	0x00000000
        /*0a24*/ 	.word	0x00000000
        /*0a28*/ 	.short	0x010a
        /*0a2a*/ 	.byte	0xff
	.zero		1


	//   ....[146]....
        /*0a2c*/ 	.word	0x000083f0
        /*0a30*/ 	.word	0x00000000
        /*0a34*/ 	.word	0x00000000
        /*0a38*/ 	.short	0x010a
        /*0a3a*/ 	.byte	0xff
	.zero		1


	//   ....[147]....
        /*0a3c*/ 	.word	0x00008450
        /*0a40*/ 	.word	0x00000000
        /*0a44*/ 	.word	0x00000000
        /*0a48*/ 	.short	0x010a
        /*0a4a*/ 	.byte	0xff
	.zero		1


	//   ....[148]....
        /*0a4c*/ 	.word	0x000084b0
        /*0a50*/ 	.word	0x00000000
        /*0a54*/ 	.word	0x00000000
        /*0a58*/ 	.short	0x010a
        /*0a5a*/ 	.byte	0xff
	.zero		1


	//   ....[149]....
        /*0a5c*/ 	.word	0x00008510
        /*0a60*/ 	.word	0x00000000
        /*0a64*/ 	.word	0x00000000
        /*0a68*/ 	.short	0x010a
        /*0a6a*/ 	.byte	0xff
	.zero		1


	//   ....[150]....
        /*0a6c*/ 	.word	0x00008570
        /*0a70*/ 	.word	0x00000000
        /*0a74*/ 	.word	0x00000000
        /*0a78*/ 	.short	0x010a
        /*0a7a*/ 	.byte	0xff
	.zero		1


	//   ....[151]....
        /*0a7c*/ 	.word	0x000085d0
        /*0a80*/ 	.word	0x00000000
        /*0a84*/ 	.word	0x00000000
        /*0a88*/ 	.short	0x010a
        /*0a8a*/ 	.byte	0xff
	.zero		1


	//   ....[152]....
        /*0a8c*/ 	.word	0x00008630
        /*0a90*/ 	.word	0x00000000
        /*0a94*/ 	.word	0x00000000
        /*0a98*/ 	.short	0x010a
        /*0a9a*/ 	.byte	0xff
	.zero		1


	//   ....[153]....
        /*0a9c*/ 	.word	0x00008690
        /*0aa0*/ 	.word	0x00000000
        /*0aa4*/ 	.word	0x00000000
        /*0aa8*/ 	.short	0x010a
        /*0aaa*/ 	.byte	0xff
	.zero		1


	//   ....[154]....
        /*0aac*/ 	.word	0x000086f0
        /*0ab0*/ 	.word	0x00000000
        /*0ab4*/ 	.word	0x00000000
        /*0ab8*/ 	.short	0x010a
        /*0aba*/ 	.byte	0xff
	.zero		1


	//   ....[155]....
        /*0abc*/ 	.word	0x00008750
        /*0ac0*/ 	.word	0x00000000
        /*0ac4*/ 	.word	0x00000000
        /*0ac8*/ 	.short	0x010a
        /*0aca*/ 	.byte	0xff
	.zero		1


	//   ....[156]....
        /*0acc*/ 	.word	0x000087b0
        /*0ad0*/ 	.word	0x00000000
        /*0ad4*/ 	.word	0x00000000
        /*0ad8*/ 	.short	0x010a
        /*0ada*/ 	.byte	0xff
	.zero		1


	//   ....[157]....
        /*0adc*/ 	.word	0x00008810
        /*0ae0*/ 	.word	0x00000000
        /*0ae4*/ 	.word	0x00000000
        /*0ae8*/ 	.short	0x010a
        /*0aea*/ 	.byte	0xff
	.zero		1


	//   ....[158]....
        /*0aec*/ 	.word	0x00008870
        /*0af0*/ 	.word	0x00000000
        /*0af4*/ 	.word	0x00000000
        /*0af8*/ 	.short	0x010a
        /*0afa*/ 	.byte	0xff
	.zero		1


	//   ....[159]....
        /*0afc*/ 	.word	0x000088c0
        /*0b00*/ 	.word	0x00000000
        /*0b04*/ 	.word	0x000001b0
        /*0b08*/ 	.short	0x010a
        /*0b0a*/ 	.byte	0xff
	.zero		1


	//   ....[160]....
        /*0b0c*/ 	.word	0x00008920
        /*0b10*/ 	.word	0x00000000
        /*0b14*/ 	.word	0x00000160
        /*0b18*/ 	.short	0x010a
        /*0b1a*/ 	.byte	0xff
	.zero		1


	//   ....[161]....
        /*0b1c*/ 	.word	0x00008970
        /*0b20*/ 	.word	0x00000000
        /*0b24*/ 	.word	0x00000150
        /*0b28*/ 	.short	0x010a
        /*0b2a*/ 	.byte	0xff
	.zero		1


	//   ....[162]....
        /*0b2c*/ 	.word	0x000089d0
        /*0b30*/ 	.word	0x00000000
        /*0b34*/ 	.word	0x00000160
        /*0b38*/ 	.short	0x010a
        /*0b3a*/ 	.byte	0xff
	.zero		1


	//   ....[163]....
        /*0b3c*/ 	.word	0x00008a30
        /*0b40*/ 	.word	0x00000003
        /*0b44*/ 	.word	0x00000008
        /*0b48*/ 	.short	0x010a
        /*0b4a*/ 	.byte	0xff
	.zero		1


	//   ....[164]....
        /*0b4c*/ 	.word	0x00008b10
        /*0b50*/ 	.word	0x00000000
        /*0b54*/ 	.word	0x00000008
        /*0b58*/ 	.short	0x010a
        /*0b5a*/ 	.byte	0xff
	.zero		1


	//   ....[165]....
        /*0b5c*/ 	.word	0x00008b60
        /*0b60*/ 	.word	0x00000000
        /*0b64*/ 	.word	0x00000150
        /*0b68*/ 	.short	0x010a
        /*0b6a*/ 	.byte	0xff
	.zero		1


	//   ....[166]....
        /*0b6c*/ 	.word	0x00008bc0
        /*0b70*/ 	.word	0x00000000
        /*0b74*/ 	.word	0x00000190
        /*0b78*/ 	.short	0x010a
        /*0b7a*/ 	.byte	0xff
	.zero		1


	//   ....[167]....
        /*0b7c*/ 	.word	0x00008c20
        /*0b80*/ 	.word	0x00000000
        /*0b84*/ 	.word	0x00000000
        /*0b88*/ 	.short	0x010a
        /*0b8a*/ 	.byte	0xff
	.zero		1


	//   ....[168]....
        /*0b8c*/ 	.word	0x00008c80
        /*0b90*/ 	.word	0x00000000
        /*0b94*/ 	.word	0x00000000
        /*0b98*/ 	.short	0x010a
        /*0b9a*/ 	.byte	0xff
	.zero		1


	//   ....[169]....
        /*0b9c*/ 	.word	0x00008ce0
        /*0ba0*/ 	.word	0x00000000
        /*0ba4*/ 	.word	0x00000000
        /*0ba8*/ 	.short	0x010a
        /*0baa*/ 	.byte	0xff
	.zero		1


	//   ....[170]....
        /*0bac*/ 	.word	0x00008d40
        /*0bb0*/ 	.word	0x00000000
        /*0bb4*/ 	.word	0x00000000
        /*0bb8*/ 	.short	0x010a
        /*0bba*/ 	.byte	0xff
	.zero		1


	//   ....[171]....
        /*0bbc*/ 	.word	0x00008da0
        /*0bc0*/ 	.word	0x00000000
        /*0bc4*/ 	.word	0x000001d0
        /*0bc8*/ 	.short	0x010a
        /*0bca*/ 	.byte	0xff
	.zero		1


	//   ....[172]....
        /*0bcc*/ 	.word	0x00008df0
        /*0bd0*/ 	.word	0x00000000
        /*0bd4*/ 	.word	0x00000150
        /*0bd8*/ 	.short	0x010a
        /*0bda*/ 	.byte	0xff
	.zero		1


	//   ....[173]....
        /*0bdc*/ 	.word	0x00008e50
        /*0be0*/ 	.word	0x00000000
        /*0be4*/ 	.word	0x00000148
        /*0be8*/ 	.short	0x010a
        /*0bea*/ 	.byte	0xff
	.zero		1


	//   ....[174]....
        /*0bec*/ 	.word	0x00008eb0
        /*0bf0*/ 	.word	0x00000000
        /*0bf4*/ 	.word	0x00000128
        /*0bf8*/ 	.short	0x010a
        /*0bfa*/ 	.byte	0xff
	.zero		1


	//   ....[175]....
        /*0bfc*/ 	.word	0x00008f10
        /*0c00*/ 	.word	0x00000000
        /*0c04*/ 	.word	0x00000128
        /*0c08*/ 	.short	0x010a
        /*0c0a*/ 	.byte	0xff
	.zero		1


	//   ....[176]....
        /*0c0c*/ 	.word	0x00008f70
        /*0c10*/ 	.word	0x00000000
        /*0c14*/ 	.word	0x00000000
        /*0c18*/ 	.short	0x010a
        /*0c1a*/ 	.byte	0xff
	.zero		1


	//   ....[177]....
        /*0c1c*/ 	.word	0x00008fd0
        /*0c20*/ 	.word	0x00000000
        /*0c24*/ 	.word	0x00000000
        /*0c28*/ 	.short	0x010a
        /*0c2a*/ 	.byte	0xff
	.zero		1


	//   ....[178]....
        /*0c2c*/ 	.word	0x00009020
        /*0c30*/ 	.word	0x00000000
        /*0c34*/ 	.word	0x00000150
        /*0c38*/ 	.short	0x010a
        /*0c3a*/ 	.byte	0xff
	.zero		1


	//   ....[179]....
        /*0c3c*/ 	.word	0x00009070
        /*0c40*/ 	.word	0x00000006
        /*0c44*/ 	.word	0x00000110
        /*0c48*/ 	.short	0x010a
        /*0c4a*/ 	.byte	0xff
	.zero		1


	//   ....[180]....
        /*0c4c*/ 	.word	0x000090c0
        /*0c50*/ 	.word	0x0000004d
        /*0c54*/ 	.word	0x00000170
        /*0c58*/ 	.short	0x010a
        /*0c5a*/ 	.byte	0xff
	.zero		1


	//   ....[181]....
        /*0c5c*/ 	.word	0x00009110
        /*0c60*/ 	.word	0x00000003
        /*0c64*/ 	.word	0x00000110
        /*0c68*/ 	.short	0x010a
        /*0c6a*/ 	.byte	0xff
	.zero		1


	//----- nvinfo : EIATTR_NUM_MBARRIERS
	.align		4
.L_47:
        /*0c6c*/ 	.byte	0x03, 0x38
        /*0c6e*/ 	.short	0x003b


	//----- nvinfo : EIATTR_EXIT_INSTR_OFFSETS
	.align		4
        /*0c70*/ 	.byte	0x04, 0x1c
        /*0c72*/ 	.short	(.L_49 - .L_48)


	//   ....[0]....
.L_48:
        /*0c74*/ 	.word	0x00003100


	//   ....[1]....
        /*0c78*/ 	.word	0x000035f0


	//   ....[2]....
        /*0c7c*/ 	.word	0x00003650


	//   ....[3]....
        /*0c80*/ 	.word	0x000049d0


	//   ....[4]....
        /*0c84*/ 	.word	0x00005970


	//   ....[5]....
        /*0c88*/ 	.word	0x000059b0


	//   ....[6]....
        /*0c8c*/ 	.word	0x00008040


	//   ....[7]....
        /*0c90*/ 	.word	0x000080b0


	//   ....[8]....
        /*0c94*/ 	.word	0x000080e0


	//   ....[9]....
        /*0c98*/ 	.word	0x00008150


	//----- nvinfo : EIATTR_MAX_THREADS
	.align		4
.L_49:
        /*0c9c*/ 	.byte	0x04, 0x05
        /*0c9e*/ 	.short	(.L_51 - .L_50)
.L_50:
        /*0ca0*/ 	.word	0x00000100
        /*0ca4*/ 	.word	0x00000001
        /*0ca8*/ 	.word	0x00000001


	//----- nvinfo : EIATTR_CRS_STACK_SIZE
	.align		4
.L_51:
        /*0cac*/ 	.byte	0x04, 0x1e
        /*0cae*/ 	.short	(.L_53 - .L_52)
.L_52:
        /*0cb0*/ 	.word	0x00000000


	//----- nvinfo : EIATTR_CBANK_PARAM_SIZE
	.align		4
.L_53:
        /*0cb4*/ 	.byte	0x03, 0x19
        /*0cb6*/ 	.short	0x0800


	//----- nvinfo : EIATTR_PARAM_CBANK
	.align		4
        /*0cb8*/ 	.byte	0x04, 0x0a
        /*0cba*/ 	.short	(.L_55 - .L_54)
	.align		4
.L_54:
        /*0cbc*/ 	.word	index@(.nv.constant0._ZN7cutlass13device_kernelINS_4gemm6kernel13GemmUniversalIN4cute5tupleIJiiiiEEENS1_10collective13CollectiveMmaINS1_35MainloopSm100TmaUmmaWarpSpecializedILi17ELi2ELi4ENS5_IJNS4_1CILi2EEENSA_ILi1EEESC_EEEEENS5_IJNSA_ILi128EEENSA_ILi64EEESG_EEENS_10bfloat16_tENS5_IJlSC_lEEESI_SJ_NS4_8TiledMMAINS4_8MMA_AtomIJNS4_26SM100_MMA_F16BF16_2x1SM_SSISI_SI_fLi128ELi64ELNS4_4UMMA5MajorE0ELSO_0ELNSN_7ScaleInE0ELSP_0EEEEEENS4_6LayoutINS5_IJSC_SC_SC_EEENS5_IJNSA_ILi0EEESU_SU_EEEEENS5_IJNS4_10UnderscoreESX_SX_EEEEENS4_18SM100_TMA_2SM_LOADENS4_14ComposedLayoutINS4_7SwizzleILi3ELi4ELi3EEENS4_18smem_ptr_flag_bitsILi16EEENSS_INS5_IJNSA_ILi8EEESG_EEENS5_IJSG_SC_EEEEEEEvNS4_8identityES10_S1A_vS1B_EENS_8epilogue10collective18CollectiveEpilogueINS1D_23Sm100TmaWarpSpecializedILi3ELi2ELi16ELb1ELb0EEEJNS5_IJSG_SG_SG_EEENS5_IJNSS_ISG_SC_EENSS_INS5_IJNSA_ILi16EEESB_EEENS5_IJSC_NSA_ILi32EEEEEEEEEEESI_SJ_SI_SJ_NS1D_6fusion15FusionCallbacksIS1H_NS1Q_23LinCombPerRowBiasEltActINS1D_6thread4ReLuESI_fSI_SI_fLi8ELNS_15FloatRoundStyleE2EEES1I_S1P_JEEENS4_5SM1004TMEM4LOAD26SM100_TMEM_LOAD_32dp32b16xENS4_13SM90_TMA_LOADENS11_INS12_ILi1ELi4ELi3EEES15_NSS_INS5_IJS16_S1K_EEENS5_IJS1K_SC_EEEEEEENS4_39AutoVectorizingCopyWithAssumedAlignmentILi128EEENS4_14SM90_TMA_STOREES27_S29_S29_EEEvvEEEEvNT_6ParamsE)
        /*0cc0*/ 	.short	0x0380
        /*0cc2*/ 	.short	0x0800


	//----- nvinfo : EIATTR_SW_WAR
	.align		4
.L_55:
        /*0cc4*/ 	.byte	0x04, 0x36
        /*0cc6*/ 	.short	(.L_57 - .L_56)
.L_56:
        /*0cc8*/ 	.word	0x00000008
.L_57:


//--------------------- .nv.callgraph             --------------------------
	.section	.nv.callgraph,"",@"SHT_CUDA_CALLGRAPH"
	.align	4
	.sectionentsize	8
	.align		4
        /*0000*/ 	.word	0x00000000
	.align		4
        /*0004*/ 	.word	0xffffffff
	.align		4
        /*0008*/ 	.word	index@(_ZN7cutlass13device_kernelINS_4gemm6kernel13GemmUniversalIN4cute5tupleIJiiiiEEENS1_10collective13CollectiveMmaINS1_35MainloopSm100TmaUmmaWarpSpecializedILi17ELi2ELi4ENS5_IJNS4_1CILi2EEENSA_ILi1EEESC_EEEEENS5_IJNSA_ILi128EEENSA_ILi64EEESG_EEENS_10bfloat16_tENS5_IJlSC_lEEESI_SJ_NS4_8TiledMMAINS4_8MMA_AtomIJNS4_26SM100_MMA_F16BF16_2x1SM_SSISI_SI_fLi128ELi64ELNS4_4UMMA5MajorE0ELSO_0ELNSN_7ScaleInE0ELSP_0EEEEEENS4_6LayoutINS5_IJSC_SC_SC_EEENS5_IJNSA_ILi0EEESU_SU_EEEEENS5_IJNS4_10UnderscoreESX_SX_EEEEENS4_18SM100_TMA_2SM_LOADENS4_14ComposedLayoutINS4_7SwizzleILi3ELi4ELi3EEENS4_18smem_ptr_flag_bitsILi16EEENSS_INS5_IJNSA_ILi8EEESG_EEENS5_IJSG_SC_EEEEEEEvNS4_8identityES10_S1A_vS1B_EENS_8epilogue10collective18CollectiveEpilogueINS1D_23Sm100TmaWarpSpecializedILi3ELi2ELi16ELb1ELb0EEEJNS5_IJSG_SG_SG_EEENS5_IJNSS_ISG_SC_EENSS_INS5_IJNSA_ILi16EEESB_EEENS5_IJSC_NSA_ILi32EEEEEEEEEEESI_SJ_SI_SJ_NS1D_6fusion15FusionCallbacksIS1H_NS1Q_23LinCombPerRowBiasEltActINS1D_6thread4ReLuESI_fSI_SI_fLi8ELNS_15FloatRoundStyleE2EEES1I_S1P_JEEENS4_5SM1004TMEM4LOAD26SM100_TMEM_LOAD_32dp32b16xENS4_13SM90_TMA_LOADENS11_INS12_ILi1ELi4ELi3EEES15_NSS_INS5_IJS16_S1K_EEENS5_IJS1K_SC_EEEEEEENS4_39AutoVectorizingCopyWithAssumedAlignmentILi128EEENS4_14SM90_TMA_STOREES27_S29_S29_EEEvvEEEEvNT_6ParamsE)
	.align		4
        /*000c*/ 	.word	index@(__assertfail)
	.align		4
        /*0010*/ 	.word	0x00000000
	.align		4
        /*0014*/ 	.word	0xfffffffe
	.align		4
        /*0018*/ 	.word	0x00000000
	.align		4
        /*001c*/ 	.word	0xfffffffd
	.align		4
        /*0020*/ 	.word	0x00000000
	.align		4
        /*0024*/ 	.word	0xfffffffc


//--------------------- .nv.constant4             --------------------------
	.section	.nv.constant4,"a",@progbits
	.align	8
	.align		8
.nv.constant4:
        /*0000*/ 	.dword	__assertfail
	.align		8
        /*0008*/ 	.dword	__unnamed_1
	.align		8
        /*0010*/ 	.dword	__unnamed_2
	.align		8
        /*0018*/ 	.dword	_ZN39_INTERNAL_7bd0d0cd_4_k_cu_9b1d2835_29614cuda3std3__45__cpo5beginE
	.align		8
        /*0020*/ 	.dword	_ZN39_INTERNAL_7bd0d0cd_4_k_cu_9b1d2835_29614cuda3std3__45__cpo3endE
	.align		8
        /*0028*/ 	.dword	_ZN39_INTERNAL_7bd0d0cd_4_k_cu_9b1d2835_29614cuda3std3__45__cpo6cbeginE
	.align		8
        /*0030*/ 	.dword	_ZN39_INTERNAL_7bd0d0cd_4_k_cu_9b1d2835_29614cuda3std3__45__cpo4cendE
	.align		8
        /*0038*/ 	.dword	_ZN39_INTERNAL_7bd0d0cd_4_k_cu_9b1d2835_29614cuda3std3__441_GLOBAL__N__7bd0d0cd_4_k_cu_9b1d2835_29616ignoreE
	.align		8
        /*0040*/ 	.dword	_ZN39_INTERNAL_7bd0d0cd_4_k_cu_9b1d2835_29614cuda3std3__419piecewise_constructE
	.align		8
        /*0048*/ 	.dword	_ZN39_INTERNAL_7bd0d0cd_4_k_cu_9b1d2835_29614cuda3std3__48in_placeE
	.align		8
        /*0050*/ 	.dword	_ZN39_INTERNAL_7bd0d0cd_4_k_cu_9b1d2835_29614cuda3std6ranges3__45__cpo4swapE
	.align		8
        /*0058*/ 	.dword	_ZN39_INTERNAL_7bd0d0cd_4_k_cu_9b1d2835_29614cuda3std6ranges3__45__cpo9iter_moveE
	.align		8
        /*0060*/ 	.dword	_ZN39_INTERNAL_7bd0d0cd_4_k_cu_9b1d2835_29614cute7productE
	.align		8
        /*0068*/ 	.dword	_ZN39_INTERNAL_7bd0d0cd_4_k_cu_9b1d2835_29614cute1_E
	.align		8
        /*0070*/ 	.dword	$str$25
	.align		8
        /*0078*/ 	.dword	$str$26
	.align		8
        /*0080*/ 	.dword	$str$27
	.align		8
        /*0088*/ 	.dword	$str$28


//--------------------- .text._ZN7cutlass13device_kernelINS_4gemm6kernel13GemmUniversalIN4cute5tupleIJiiiiEEENS1_10collective13CollectiveMmaINS1_35MainloopSm100TmaUmmaWarpSpecializedILi17ELi2ELi4ENS5_IJNS4_1CILi2EEENSA_ILi1EEESC_EEEEENS5_IJNSA_ILi128EEENSA_ILi64EEESG_EEENS_10bfloat16_tENS5_IJlSC_lEEESI_SJ_NS4_8TiledMMAINS4_8MMA_AtomIJNS4_26SM100_MMA_F16BF16_2x1SM_SSISI_SI_fLi128ELi64ELNS4_4UMMA5MajorE0ELSO_0ELNSN_7ScaleInE0ELSP_0EEEEEENS4_6LayoutINS5_IJSC_SC_SC_EEENS5_IJNSA_ILi0EEESU_SU_EEEEENS5_IJNS4_10UnderscoreESX_SX_EEEEENS4_18SM100_TMA_2SM_LOADENS4_14ComposedLayoutINS4_7SwizzleILi3ELi4ELi3EEENS4_18smem_ptr_flag_bitsILi16EEENSS_INS5_IJNSA_ILi8EEESG_EEENS5_IJSG_SC_EEEEEEEvNS4_8identityES10_S1A_vS1B_EENS_8epilogue10collective18CollectiveEpilogueINS1D_23Sm100TmaWarpSpecializedILi3ELi2ELi16ELb1ELb0EEEJNS5_IJSG_SG_SG_EEENS5_IJNSS_ISG_SC_EENSS_INS5_IJNSA_ILi16EEESB_EEENS5_IJSC_NSA_ILi32EEEEEEEEEEESI_SJ_SI_SJ_NS1D_6fusion15FusionCallbacksIS1H_NS1Q_23LinCombPerRowBiasEltActINS1D_6thread4ReLuESI_fSI_SI_fLi8ELNS_15FloatRoundStyleE2EEES1I_S1P_JEEENS4_5SM1004TMEM4LOAD26SM100_TMEM_LOAD_32dp32b16xENS4_13SM90_TMA_LOADENS11_INS12_ILi1ELi4ELi3EEES15_NSS_INS5_IJS16_S1K_EEENS5_IJS1K_SC_EEEEEEENS4_39AutoVectorizingCopyWithAssumedAlignmentILi128EEENS4_14SM90_TMA_STOREES27_S29_S29_EEEvvEEEEvNT_6ParamsE --------------------------
	.section	.text._ZN7cutlass13device_kernelINS_4gemm6kernel13GemmUniversalIN4cute5tupleIJiiiiEEENS1_10collective13CollectiveMmaINS1_35MainloopSm100TmaUmmaWarpSpecializedILi17ELi2ELi4ENS5_IJNS4_1CILi2EEENSA_ILi1EEESC_EEEEENS5_IJNSA_ILi128EEENSA_ILi64EEESG_EEENS_10bfloat16_tENS5_IJlSC_lEEESI_SJ_NS4_8TiledMMAINS4_8MMA_AtomIJNS4_26SM100_MMA_F16BF16_2x1SM_SSISI_SI_fLi128ELi64ELNS4_4UMMA5MajorE0ELSO_0ELNSN_7ScaleInE0ELSP_0EEEEEENS4_6LayoutINS5_IJSC_SC_SC_EEENS5_IJNSA_ILi0EEESU_SU_EEEEENS5_IJNS4_10UnderscoreESX_SX_EEEEENS4_18SM100_TMA_2SM_LOADENS4_14ComposedLayoutINS4_7SwizzleILi3ELi4ELi3EEENS4_18smem_ptr_flag_bitsILi16EEENSS_INS5_IJNSA_ILi8EEESG_EEENS5_IJSG_SC_EEEEEEEvNS4_8identityES10_S1A_vS1B_EENS_8epilogue10collective18CollectiveEpilogueINS1D_23Sm100TmaWarpSpecializedILi3ELi2ELi16ELb1ELb0EEEJNS5_IJSG_SG_SG_EEENS5_IJNSS_ISG_SC_EENSS_INS5_IJNSA_ILi16EEESB_EEENS5_IJSC_NSA_ILi32EEEEEEEEEEESI_SJ_SI_SJ_NS1D_6fusion15FusionCallbacksIS1H_NS1Q_23LinCombPerRowBiasEltActINS1D_6thread4ReLuESI_fSI_SI_fLi8ELNS_15FloatRoundStyleE2EEES1I_S1P_JEEENS4_5SM1004TMEM4LOAD26SM100_TMEM_LOAD_32dp32b16xENS4_13SM90_TMA_LOADENS11_INS12_ILi1ELi4ELi3EEES15_NSS_INS5_IJS16_S1K_EEENS5_IJS1K_SC_EEEEEEENS4_39AutoVectorizingCopyWithAssumedAlignmentILi128EEENS4_14SM90_TMA_STOREES27_S29_S29_EEEvvEEEEvNT_6ParamsE,"ax",@progbits
	.align	128
.text._ZN7cutlass13device_kernelINS_4gemm6kernel13GemmUniversalIN4cute5tupleIJiiiiEEENS1_10collective13CollectiveMmaINS1_35MainloopSm100TmaUmmaWarpSpecializedILi17ELi2ELi4ENS5_IJNS4_1CILi2EEENSA_ILi1EEESC_EEEEENS5_IJNSA_ILi128EEENSA_ILi64EEESG_EEENS_10bfloat16_tENS5_IJlSC_lEEESI_SJ_NS4_8TiledMMAINS4_8MMA_AtomIJNS4_26SM100_MMA_F16BF16_2x1SM_SSISI_SI_fLi128ELi64ELNS4_4UMMA5MajorE0ELSO_0ELNSN_7ScaleInE0ELSP_0EEEEEENS4_6LayoutINS5_IJSC_SC_SC_EEENS5_IJNSA_ILi0EEESU_SU_EEEEENS5_IJNS4_10UnderscoreESX_SX_EEEEENS4_18SM100_TMA_2SM_LOADENS4_14ComposedLayoutINS4_7SwizzleILi3ELi4ELi3EEENS4_18smem_ptr_flag_bitsILi16EEENSS_INS5_IJNSA_ILi8EEESG_EEENS5_IJSG_SC_EEEEEEEvNS4_8identityES10_S1A_vS1B_EENS_8epilogue10collective18CollectiveEpilogueINS1D_23Sm100TmaWarpSpecializedILi3ELi2ELi16ELb1ELb0EEEJNS5_IJSG_SG_SG_EEENS5_IJNSS_ISG_SC_EENSS_INS5_IJNSA_ILi16EEESB_EEENS5_IJSC_NSA_ILi32EEEEEEEEEEESI_SJ_SI_SJ_NS1D_6fusion15FusionCallbacksIS1H_NS1Q_23LinCombPerRowBiasEltActINS1D_6thread4ReLuESI_fSI_SI_fLi8ELNS_15FloatRoundStyleE2EEES1I_S1P_JEEENS4_5SM1004TMEM4LOAD26SM100_TMEM_LOAD_32dp32b16xENS4_13SM90_TMA_LOADENS11_INS12_ILi1ELi4ELi3EEES15_NSS_INS5_IJS16_S1K_EEENS5_IJS1K_SC_EEEEEEENS4_39AutoVectorizingCopyWithAssumedAlignmentILi128EEENS4_14SM90_TMA_STOREES27_S29_S29_EEEvvEEEEvNT_6ParamsE:
        .type           _ZN7cutlass13device_kernelINS_4gemm6kernel13GemmUniversalIN4cute5tupleIJiiiiEEENS1_10collective13CollectiveMmaINS1_35MainloopSm100TmaUmmaWarpSpecializedILi17ELi2ELi4ENS5_IJNS4_1CILi2EEENSA_ILi1EEESC_EEEEENS5_IJNSA_ILi128EEENSA_ILi64EEESG_EEENS_10bfloat16_tENS5_IJlSC_lEEESI_SJ_NS4_8TiledMMAINS4_8MMA_AtomIJNS4_26SM100_MMA_F16BF16_2x1SM_SSISI_SI_fLi128ELi64ELNS4_4UMMA5MajorE0ELSO_0ELNSN_7ScaleInE0ELSP_0EEEEEENS4_6LayoutINS5_IJSC_SC_SC_EEENS5_IJNSA_ILi0EEESU_SU_EEEEENS5_IJNS4_10UnderscoreESX_SX_EEEEENS4_18SM100_TMA_2SM_LOADENS4_14ComposedLayoutINS4_7SwizzleILi3ELi4ELi3EEENS4_18smem_ptr_flag_bitsILi16EEENSS_INS5_IJNSA_ILi8EEESG_EEENS5_IJSG_SC_EEEEEEEvNS4_8identityES10_S1A_vS1B_EENS_8epilogue10collective18CollectiveEpilogueINS1D_23Sm100TmaWarpSpecializedILi3ELi2ELi16ELb1ELb0EEEJNS5_IJSG_SG_SG_EEENS5_IJNSS_ISG_SC_EENSS_INS5_IJNSA_ILi16EEESB_EEENS5_IJSC_NSA_ILi32EEEEEEEEEEESI_SJ_SI_SJ_NS1D_6fusion15FusionCallbacksIS1H_NS1Q_23LinCombPerRowBiasEltActINS1D_6thread4ReLuESI_fSI_SI_fLi8ELNS_15FloatRoundStyleE2EEES1I_S1P_JEEENS4_5SM1004TMEM4LOAD26SM100_TMEM_LOAD_32dp32b16xENS4_13SM90_TMA_LOADENS11_INS12_ILi1ELi4ELi3EEES15_NSS_INS5_IJS16_S1K_EEENS5_IJS1K_SC_EEEEEEENS4_39AutoVectorizingCopyWithAssumedAlignmentILi128EEENS4_14SM90_TMA_STOREES27_S29_S29_EEEvvEEEEvNT_6ParamsE,@function
        .size           _ZN7cutlass13device_kernelINS_4gemm6kernel13GemmUniversalIN4cute5tupleIJiiiiEEENS1_10collective13CollectiveMmaINS1_35MainloopSm100TmaUmmaWarpSpecializedILi17ELi2ELi4ENS5_IJNS4_1CILi2EEENSA_ILi1EEESC_EEEEENS5_IJNSA_ILi128EEENSA_ILi64EEESG_EEENS_10bfloat16_tENS5_IJlSC_lEEESI_SJ_NS4_8TiledMMAINS4_8MMA_AtomIJNS4_26SM100_MMA_F16BF16_2x1SM_SSISI_SI_fLi128ELi64ELNS4_4UMMA5MajorE0ELSO_0ELNSN_7ScaleInE0ELSP_0EEEEEENS4_6LayoutINS5_IJSC_SC_SC_EEENS5_IJNSA_ILi0EEESU_SU_EEEEENS5_IJNS4_10UnderscoreESX_SX_EEEEENS4_18SM100_TMA_2SM_LOADENS4_14ComposedLayoutINS4_7SwizzleILi3ELi4ELi3EEENS4_18smem_ptr_flag_bitsILi16EEENSS_INS5_IJNSA_ILi8EEESG_EEENS5_IJSG_SC_EEEEEEEvNS4_8identityES10_S1A_vS1B_EENS_8epilogue10collective18CollectiveEpilogueINS1D_23Sm100TmaWarpSpecializedILi3ELi2ELi16ELb1ELb0EEEJNS5_IJSG_SG_SG_EEENS5_IJNSS_ISG_SC_EENSS_INS5_IJNSA_ILi16EEESB_EEENS5_IJSC_NSA_ILi32EEEEEEEEEEESI_SJ_SI_SJ_NS1D_6fusion15FusionCallbacksIS1H_NS1Q_23LinCombPerRowBiasEltActINS1D_6thread4ReLuESI_fSI_SI_fLi8ELNS_15FloatRoundStyleE2EEES1I_S1P_JEEENS4_5SM1004TMEM4LOAD26SM100_TMEM_LOAD_32dp32b16xENS4_13SM90_TMA_LOADENS11_INS12_ILi1ELi4ELi3EEES15_NSS_INS5_IJS16_S1K_EEENS5_IJS1K_SC_EEEEEEENS4_39AutoVectorizingCopyWithAssumedAlignmentILi128EEENS4_14SM90_TMA_STOREES27_S29_S29_EEEvvEEEEvNT_6ParamsE,(.L_x_217 - _ZN7cutlass13device_kernelINS_4gemm6kernel13GemmUniversalIN4cute5tupleIJiiiiEEENS1_10collective13CollectiveMmaINS1_35MainloopSm100TmaUmmaWarpSpecializedILi17ELi2ELi4ENS5_IJNS4_1CILi2EEENSA_ILi1EEESC_EEEEENS5_IJNSA_ILi128EEENSA_ILi64EEESG_EEENS_10bfloat16_tENS5_IJlSC_lEEESI_SJ_NS4_8TiledMMAINS4_8MMA_AtomIJNS4_26SM100_MMA_F16BF16_2x1SM_SSISI_SI_fLi128ELi64ELNS4_4UMMA5MajorE0ELSO_0ELNSN_7ScaleInE0ELSP_0EEEEEENS4_6LayoutINS5_IJSC_SC_SC_EEENS5_IJNSA_ILi0EEESU_SU_EEEEENS5_IJNS4_10UnderscoreESX_SX_EEEEENS4_18SM100_TMA_2SM_LOADENS4_14ComposedLayoutINS4_7SwizzleILi3ELi4ELi3EEENS4_18smem_ptr_flag_bitsILi16EEENSS_INS5_IJNSA_ILi8EEESG_EEENS5_IJSG_SC_EEEEEEEvNS4_8identityES10_S1A_vS1B_EENS_8epilogue10collective18CollectiveEpilogueINS1D_23Sm100TmaWarpSpecializedILi3ELi2ELi16ELb1ELb0EEEJNS5_IJSG_SG_SG_EEENS5_IJNSS_ISG_SC_EENSS_INS5_IJNSA_ILi16EEESB_EEENS5_IJSC_NSA_ILi32EEEEEEEEEEESI_SJ_SI_SJ_NS1D_6fusion15FusionCallbacksIS1H_NS1Q_23LinCombPerRowBiasEltActINS1D_6thread4ReLuESI_fSI_SI_fLi8ELNS_15FloatRoundStyleE2EEES1I_S1P_JEEENS4_5SM1004TMEM4LOAD26SM100_TMEM_LOAD_32dp32b16xENS4_13SM90_TMA_LOADENS11_INS12_ILi1ELi4ELi3EEES15_NSS_INS5_IJS16_S1K_EEENS5_IJS1K_SC_EEEEEEENS4_39AutoVectorizingCopyWithAssumedAlignmentILi128EEENS4_14SM90_TMA_STOREES27_S29_S29_EEEvvEEEEvNT_6ParamsE)
        .other          _ZN7cutlass13device_kernelINS_4gemm6kernel13GemmUniversalIN4cute5tupleIJiiiiEEENS1_10collective13CollectiveMmaINS1_35MainloopSm100TmaUmmaWarpSpecializedILi17ELi2ELi4ENS5_IJNS4_1CILi2EEENSA_ILi1EEESC_EEEEENS5_IJNSA_ILi128EEENSA_ILi64EEESG_EEENS_10bfloat16_tENS5_IJlSC_lEEESI_SJ_NS4_8TiledMMAINS4_8MMA_AtomIJNS4_26SM100_MMA_F16BF16_2x1SM_SSISI_SI_fLi128ELi64ELNS4_4UMMA5MajorE0ELSO_0ELNSN_7ScaleInE0ELSP_0EEEEEENS4_6LayoutINS5_IJSC_SC_SC_EEENS5_IJNSA_ILi0EEESU_SU_EEEEENS5_IJNS4_10UnderscoreESX_SX_EEEEENS4_18SM100_TMA_2SM_LOADENS4_14ComposedLayoutINS4_7SwizzleILi3ELi4ELi3EEENS4_18smem_ptr_flag_bitsILi16EEENSS_INS5_IJNSA_ILi8EEESG_EEENS5_IJSG_SC_EEEEEEEvNS4_8identityES10_S1A_vS1B_EENS_8epilogue10collective18CollectiveEpilogueINS1D_23Sm100TmaWarpSpecializedILi3ELi2ELi16ELb1ELb0EEEJNS5_IJSG_SG_SG_EEENS5_IJNSS_ISG_SC_EENSS_INS5_IJNSA_ILi16EEESB_EEENS5_IJSC_NSA_ILi32EEEEEEEEEEESI_SJ_SI_SJ_NS1D_6fusion15FusionCallbacksIS1H_NS1Q_23LinCombPerRowBiasEltActINS1D_6thread4ReLuESI_fSI_SI_fLi8ELNS_15FloatRoundStyleE2EEES1I_S1P_JEEENS4_5SM1004TMEM4LOAD26SM100_TMEM_LOAD_32dp32b16xENS4_13SM90_TMA_LOADENS11_INS12_ILi1ELi4ELi3EEES15_NSS_INS5_IJS16_S1K_EEENS5_IJS1K_SC_EEEEEEENS4_39AutoVectorizingCopyWithAssumedAlignmentILi128EEENS4_14SM90_TMA_STOREES27_S29_S29_EEEvvEEEEvNT_6ParamsE,@"STO_CUDA_ENTRY STV_DEFAULT"
_ZN7cutlass13device_kernelINS_4gemm6kernel13GemmUniversalIN4cute5tupleIJiiiiEEENS1_10collective13CollectiveMmaINS1_35MainloopSm100TmaUmmaWarpSpecializedILi17ELi2ELi4ENS5_IJNS4_1CILi2EEENSA_ILi1EEESC_EEEEENS5_IJNSA_ILi128EEENSA_ILi64EEESG_EEENS_10bfloat16_tENS5_IJlSC_lEEESI_SJ_NS4_8TiledMMAINS4_8MMA_AtomIJNS4_26SM100_MMA_F16BF16_2x1SM_SSISI_SI_fLi128ELi64ELNS4_4UMMA5MajorE0ELSO_0ELNSN_7ScaleInE0ELSP_0EEEEEENS4_6LayoutINS5_IJSC_SC_SC_EEENS5_IJNSA_ILi0EEESU_SU_EEEEENS5_IJNS4_10UnderscoreESX_SX_EEEEENS4_18SM100_TMA_2SM_LOADENS4_14ComposedLayoutINS4_7SwizzleILi3ELi4ELi3EEENS4_18smem_ptr_flag_bitsILi16EEENSS_INS5_IJNSA_ILi8EEESG_EEENS5_IJSG_SC_EEEEEEEvNS4_8identityES10_S1A_vS1B_EENS_8epilogue10collective18CollectiveEpilogueINS1D_23Sm100TmaWarpSpecializedILi3ELi2ELi16ELb1ELb0EEEJNS5_IJSG_SG_SG_EEENS5_IJNSS_ISG_SC_EENSS_INS5_IJNSA_ILi16EEESB_EEENS5_IJSC_NSA_ILi32EEEEEEEEEEESI_SJ_SI_SJ_NS1D_6fusion15FusionCallbacksIS1H_NS1Q_23LinCombPerRowBiasEltActINS1D_6thread4ReLuESI_fSI_SI_fLi8ELNS_15FloatRoundStyleE2EEES1I_S1P_JEEENS4_5SM1004TMEM4LOAD26SM100_TMEM_LOAD_32dp32b16xENS4_13SM90_TMA_LOADENS11_INS12_ILi1ELi4ELi3EEES15_NSS_INS5_IJS16_S1K_EEENS5_IJS1K_SC_EEEEEEENS4_39AutoVectorizingCopyWithAssumedAlignmentILi128EEENS4_14SM90_TMA_STOREES27_S29_S29_EEEvvEEEEvNT_6ParamsE:
[----:B------:R-:W1:Y:S01]  /*0000*/  LDC R1, c[0x0][0x37c] ;  /* 0x0000df00ff017b82 */ /* 0x000e620000000800 */
[----:B------:R-:W2:Y:S01]  /*0010*/  S2R R0, SR_TID.X ;  /* 0x0000000000007919 */ /* 0x000ea20000002100 */
[----:B------:R-:W3:Y:S06]  /*0020*/  LDCU.64 UR8, c[0x0][0x890] ;  /* 0x00011200ff0877ac */ /* 0x000eec0008000a00 */
[----:B------:R-:W4:Y:S01]  /*0030*/  S2UR UR39, SR_CgaCtaId ;  /* 0x00000000002779c3 */ /* 0x000f220000008800 */
[----:B------:R-:W-:Y:S02]  /*0040*/  PRMT R62, RZ, 0x7610, R62 ;  /* 0x00007610ff3e7816 */ /* 0x000fe4000000003e */
[----:B------:R-:W-:Y:S01]  /*0050*/  ELECT P0, URZ, PT ;  /* 0x0000000000ff782f */ /* 0x000fe20003800000 */
[----:B------:R-:W1:Y:S01]  /*0060*/  LDCU.64 UR48, c[0x0][0x358] ;  /* 0x00006b00ff3077ac */ /* 0x000e620008000a00 */
[----:B---3--:R-:W-:-:S04]  /*0070*/  UISETP.NE.U32.AND UP0, UPT, UR8, URZ, UPT ;  /* 0x000000ff0800728c */ /* 0x008fc8000bf05070 */
[----:B------:R-:W-:Y:S02]  /*0080*/  UISETP.NE.AND.EX UP1, UPT, UR9, URZ, UPT, UP0 ;  /* 0x000000ff0900728c */ /* 0x000fe4000bf25300 */
[----:B----4-:R-:W-:Y:S02]  /*0090*/  ULOP3.LUT UR5, UR39, 0x1, URZ, 0xc0, !UPT ;  /* 0x0000000127057892 */ /* 0x010fe4000f8ec0ff */
[----:B------:R-:W-:Y:S01]  /*00a0*/  ULOP3.LUT UR4, UR39, 0x1, URZ, 0x3c, !UPT ;  /* 0x0000000127047892 */ /* 0x000fe2000f8e3cff */
[----:B--2---:R-:W-:-:S05]  /*00b0*/  SHF.R.U32.HI R68, RZ, 0x5, R0 ;  /* 0x00000005ff447819 */ /* 0x004fca0000011600 */
[----:B------:R-:W2:Y:S02]  /*00c0*/  SHFL.IDX PT, R2, R68, RZ, 0x1f ;  /* 0x00001fff44027589 */ /* 0x000ea400000e0000 */
[----:B--2---:R-:W-:Y:S01]  /*00d0*/  R2UR UR10, R2 ;  /* 0x00000000020a72ca */ /* 0x004fe200000e0000 */
[----:B-1----:R-:W-:Y:S05]  /*00e0*/  BRA.U UP1, `(.L_x_0) ;  /* 0x00000001012c7547 */ /* 0x002fea000b800000 */
[----:B------:R-:W1:Y:S02]  /*00f0*/  LDCU.64 UR6, c[0x0][0x888] ;  /* 0x00011100ff0677ac */ /* 0x000e640008000a00 */
[----:B-1----:R-:W-:-:S04]  /*0100*/  UISETP.NE.U32.AND UP2, UPT, UR6, URZ, UPT ;  /* 0x000000ff0600728c */ /* 0x002fc8000bf45070 */
[----:B------:R-:W-:-:S09]  /*0110*/  UISETP.NE.AND.EX UP2, UPT, UR7, URZ, UPT, UP2 ;  /* 0x000000ff0700728c */ /* 0x000fd2000bf45320 */
[----:B------:R-:W-:Y:S05]  /*0120*/  BRA.U !UP2, `(.L_x_1) ;  /* 0x000000010a107547 */ /* 0x000fea000b800000 */
[----:B------:R-:W1:Y:S02]  /*0130*/  LDC.64 R34, c[0x0][0x888] ;  /* 0x00022200ff227b82 */ /* 0x000e640000000a00 */
[----:B-1----:R1:W5:Y:S01]  /*0140*/  LDG.E R34, desc[UR48][R34.64] ;  /* 0x0000003022227981 */ /* 0x002362000c1e1900 */
[----:B------:R-:W-:Y:S01]  /*0150*/  HFMA2 R62, -RZ, RZ, 0, 5.9604644775390625e-08 ;  /* 0x00000001ff3e7431 */ /* 0x000fe200000001ff */
[----:B------:R-:W-:Y:S05]  /*0160*/  BRA `(.L_x_0) ;  /* 0x00000000000c7947 */ /* 0x000fea0003800000 */
.L_x_1:
[----:B------:R-:W1:Y:S01]  /*0170*/  LDCU UR6, c[0x0][0x880] ;  /* 0x00011000ff0677ac */ /* 0x000e620008000800 */
[----:B------:R-:W-:Y:S01]  /*0180*/  HFMA2 R62, -RZ, RZ, 0, 5.9604644775390625e-08 ;  /* 0x00000001ff3e7431 */ /* 0x000fe200000001ff */
[----:B-1----:R-:W-:-:S07]  /*0190*/  MOV R34, UR6 ;  /* 0x0000000600227c02 */ /* 0x002fce0008000f00 */
.L_x_0:
[----:B------:R-:W2:Y:S02]  /*01a0*/  LDCU.64 UR6, c[0x0][0x8b0] ;  /* 0x00011600ff0677ac */ /* 0x000ea40008000a00 */
[----:B--2---:R-:W-:-:S04]  /*01b0*/  UISETP.NE.U32.AND UP2, UPT, UR6, URZ, UPT ;  /* 0x000000ff0600728c */ /* 0x004fc8000bf45070 */
[----:B------:R-:W-:-:S09]  /*01c0*/  UISETP.NE.AND.EX UP2, UPT, UR7, URZ, UPT, UP2 ;  /* 0x000000ff0700728c */ /* 0x000fd2000bf45320 */
[----:B------:R-:W-:Y:S05]  /*01d0*/  BRA.U UP2, `(.L_x_2) ;  /* 0x0000000102247547 */ /* 0x000fea000b800000 */
[----:B------:R-:W2:Y:S02]  /*01e0*/  LDCU.64 UR6, c[0x0][0x8a8] ;  /* 0x00011500ff0677ac */ /* 0x000ea40008000a00 */
[----:B--2---:R-:W-:-:S04]  /*01f0*/  UISETP.NE.U32.AND UP2, UPT, UR6, URZ, UPT ;  /* 0x000000ff0600728c */ /* 0x004fc8000bf45070 */
[----:B------:R-:W-:-:S09]  /*0200*/  UISETP.NE.AND.EX UP2, UPT, UR7, URZ, UPT, UP2 ;  /* 0x000000ff0700728c */ /* 0x000fd2000bf45320 */
[----:B------:R-:W-:Y:S05]  /*0210*/  BRA.U !UP2, `(.L_x_3) ;  /* 0x000000010a0c7547 */ /* 0x000fea000b800000 */
[----:B------:R-:W2:Y:S02]  /*0220*/  LDC.64 R2, c[0x0][0x8a8] ;  /* 0x00022a00ff027b82 */ /* 0x000ea40000000a00 */
[----:B--2---:R2:W5:Y:S01]  /*0230*/  LDG.E R33, desc[UR48][R2.64] ;  /* 0x0000003002217981 */ /* 0x004562000c1e1900 */
[----:B------:R-:W-:Y:S05]  /*0240*/  BRA `(.L_x_2) ;  /* 0x0000000000087947 */ /* 0x000fea0003800000 */
.L_x_3:
[----:B------:R-:W2:Y:S02]  /*0250*/  LDCU UR6, c[0x0][0x8a0] ;  /* 0x00011400ff0677ac */ /* 0x000ea40008000800 */
[----:B--2---:R-:W-:Y:S02]  /*0260*/  MOV R33, UR6 ;  /* 0x0000000600217c02 */ /* 0x004fe40008000f00 */
.L_x_2:
[----:B--2---:R-:W-:Y:S01]  /*0270*/  IMAD.U32 R2, RZ, RZ, UR10 ;  /* 0x0000000aff027e24 */ /* 0x004fe2000f8e00ff */
[----:B------:R-:W-:Y:S04]  /*0280*/  BSSY.RECONVERGENT B0, `(.L_x_4) ;  /* 0x000000c000007945 */ /* 0x000fe80003800200 */
[C---:B------:R-:W-:Y:S02]  /*0290*/  ISETP.NE.OR P2, PT, R2.reuse, 0x1, !P0 ;  /* 0x000000010200780c */ /* 0x040fe40004745670 */
[----:B------:R-:W-:-:S11]  /*02a0*/  ISETP.NE.OR P1, PT, R2, 0x3, !P0 ;  /* 0x000000030200780c */ /* 0x000fd60004725670 */
[----:B------:R-:W-:Y:S05]  /*02b0*/  @P2 BRA `(.L_x_5) ;  /* 0x0000000000202947 */ /* 0x000fea0003800000 */
[----:B------:R-:W2:Y:S02]  /*02c0*/  LDCU.64 UR6, c[0x0][0x348] ;  /* 0x00006900ff0677ac */ /* 0x000ea40008000a00 */
[----:B--2---:R-:W-:Y:S02]  /*02d0*/  UIADD3 UR12, UP3, UPT, UR6, 0x80, URZ ;  /* 0x00000080060c7890 */ /* 0x004fe4000ff7e0ff */
[----:B------:R-:W-:Y:S02]  /*02e0*/  UIADD3 UR6, UP2, UPT, UR6, 0x180, URZ ;  /* 0x0000018006067890 */ /* 0x000fe4000ff5e0ff */
[----:B------:R-:W-:Y:S02]  /*02f0*/  UIADD3.X UR13, UPT, UPT, URZ, UR7, URZ, UP3, !UPT ;  /* 0x00000007ff0d7290 */ /* 0x000fe40009ffe4ff */
[----:B------:R-:W-:-:S07]  /*0300*/  UIADD3.X UR7, UPT, UPT, URZ, UR7, URZ, UP2, !UPT ;  /* 0x00000007ff077290 */ /* 0x000fce00097fe4ff */
[----:B------:R2:W-:Y:S02]  /*0310*/  UTMACCTL.PF [UR12] ;  /* 0x000000000c0079b9 */ /* 0x0005e40008040000 */
[----:B------:R2:W-:Y:S02]  /*0320*/  UTMACCTL.PF [UR6] ;  /* 0x00000000060079b9 */ /* 0x0005e40008040000 */
[----:B--2---:R-:W-:Y:S01]  /*0330*/  NOP ;  /* 0x0000000000007918 */ /* 0x004fe20000000000 */
.L_x_5:
[----:B------:R-:W-:Y:S05]  /*0340*/  BSYNC.RECONVERGENT B0 ;  /* 0x0000000000007941 */ /* 0x000fea0003800200 */
.L_x_4:
[----:B------:R-:W-:Y:S04]  /*0350*/  BSSY.RECONVERGENT B0, `(.L_x_6) ;  /* 0x000000a000007945 */ /* 0x000fe80003800200 */
        /* <DEDUP_REMOVED lines=9> */
.L_x_7:
[----:B------:R-:W-:Y:S05]  /*03f0*/  BSYNC.RECONVERGENT B0 ;  /* 0x0000000000007941 */ /* 0x000fea0003800200 */
.L_x_6:
[----:B------:R-:W2:Y:S01]  /*0400*/  LDCU.64 UR6, c[0x0][0x888] ;  /* 0x00011100ff0677ac */ /* 0x000ea20008000a00 */
[----:B------:R-:W-:Y:S01]  /*0410*/  PLOP3.LUT P1, PT, PT, PT, UP0, 0x80, 0x8 ;  /* 0x000000000008781c */ /* 0x000fe20003f2f008 */
[----:B------:R-:W-:-:S03]  /*0420*/  UPLOP3.LUT UP5, UPT, UPT, UPT, UPT, 0x40, 0x4 ;  /* 0x000000000004789c */ /* 0x000fc60003fae870 */
[----:B------:R-:W-:Y:S01]  /*0430*/  ISETP.NE.AND.EX P1, PT, RZ, UR9, PT, P1 ;  /* 0x00000009ff007c0c */ /* 0x000fe2000bf25310 */
[----:B--2---:R-:W-:-:S04]  /*0440*/  UISETP.NE.U32.AND UP4, UPT, UR6, URZ, UPT ;  /* 0x000000ff0600728c */ /* 0x004fc8000bf85070 */
[----:B------:R-:W-:-:S06]  /*0450*/  UISETP.NE.AND.EX UP4, UPT, UR7, URZ, UPT, UP4 ;  /* 0x000000ff0700728c */ /* 0x000fcc000bf85340 */
[----:B------:R-:W-:-:S13]  /*0460*/  PLOP3.LUT P2, PT, PT, PT, UP4, 0x80, 0x8 ;  /* 0x000000000008781c */ /* 0x000fda0003f4f048 */
[----:B------:R-:W-:Y:S05]  /*0470*/  @P2 BRA P1, `(.L_x_8) ;  /* 0x0000000000142947 */ /* 0x000fea0000800000 */
[----:B------:R-:W-:Y:S01]  /*0480*/  PLOP3.LUT P2, PT, PT, PT, UP1, 0x80, 0x8 ;  /* 0x000000000008781c */ /* 0x000fe20003f4f018 */
[----:B------:R-:W-:-:S12]  /*0490*/  UPLOP3.LUT UP5, UPT, UPT, UPT, UP4, 0x40, 0x4 ;  /* 0x000000000004789c */ /* 0x000fd80003fae840 */
[----:B-----5:R-:W-:-:S13]  /*04a0*/  @!P2 FSETP.EQ.AND P1, PT, R34, RZ, PT ;  /* 0x000000ff2200a20b */ /* 0x020fda0003f22000 */
[----:B------:R-:W-:Y:S01]  /*04b0*/  @!P2 VOTEU.ANY UP0, P1 ;  /* 0x0000000000ffa886 */ /* 0x000fe20000800100 */
[----:B------:R-:W-:-:S11]  /*04c0*/  @!UP1 UPLOP3.LUT UP5, UPT, UPT, UPT, UP0, 0x80, 0x8 ;  /* 0x000000000008989c */ /* 0x000fd60003faf000 */
.L_x_8:
[----:B------:R-:W2:Y:S01]  /*04d0*/  SHFL.IDX PT, R2, R68, RZ, 0x1f ;  /* 0x00001fff44027589 */ /* 0x000ea200000e0000 */
[----:B------:R-:W-:-:S04]  /*04e0*/  UISETP.NE.AND UP0, UPT, UR10, 0x2, UPT ;  /* 0x000000020a00788c */ /* 0x000fc8000bf05270 */
[----:B------:R-:W-:Y:S02]  /*04f0*/  UISETP.EQ.AND UP1, UPT, UR5, URZ, !UP0 ;  /* 0x000000ff0500728c */ /* 0x000fe4000c722270 */
[----:B------:R-:W-:-:S04]  /*0500*/  USEL UR7, URZ, 0x1, UP0 ;  /* 0x00000001ff077887 */ /* 0x000fc80008000000 */
[----:B------:R-:W-:Y:S02]  /*0510*/  PLOP3.LUT P5, PT, P0, PT, UP1, 0x80, 0x8 ;  /* 0x000000000008781c */ /* 0x000fe400007af018 */
[----:B--2---:R-:W-:-:S13]  /*0520*/  ISETP.NE.AND P1, PT, R2, RZ, PT ;  /* 0x000000ff0200720c */ /* 0x004fda0003f25270 */
[----:B------:R-:W-:Y:S05]  /*0530*/  @P1 BRA `(.L_x_9) ;  /* 0x0000000000b81947 */ /* 0x000fea0003800000 */
[----:B------:R-:W-:Y:S01]  /*0540*/  ELECT P1, URZ, PT ;  /* 0x0000000000ff782f */ /* 0x000fe20003820000 */
[----:B------:R-:W-:-:S12]  /*0550*/  BSSY.RECONVERGENT B0, `(.L_x_9) ;  /* 0x000002c000007945 */ /* 0x000fd80003800200 */
[----:B------:R-:W-:Y:S05]  /*0560*/  @!P1 BRA `(.L_x_10) ;  /* 0x0000000000a89947 */ /* 0x000fea0003800000 */
[----:B------:R-:W-:Y:S01]  /*0570*/  UMOV UR8, 0x400 ;  /* 0x0000040000087882 */ /* 0x000fe20000000000 */
[----:B------:R-:W-:Y:S01]  /*0580*/  UMOV UR6, 0x1 ;  /* 0x0000000100067882 */ /* 0x000fe20000000000 */
[----:B------:R-:W-:Y:S02]  /*0590*/  ULEA UR8, UR39, UR8, 0x18 ;  /* 0x0000000827087291 */ /* 0x000fe4000f8ec0ff */
[----:B------:R-:W-:-:S04]  /*05a0*/  UIADD3 UR12, UPT, UPT, -UR6, 0x100000, URZ ;  /* 0x00100000060c7890 */ /* 0x000fc8000fffe1ff */
[----:B------:R-:W-:Y:S02]  /*05b0*/  USHF.L.U32 UR13, UR12, 0xb, URZ ;  /* 0x0000000b0c0d7899 */ /* 0x000fe400080006ff */
[----:B------:R-:W-:Y:S01]  /*05c0*/  USHF.L.U32 UR12, UR12, 0x1, URZ ;  /* 0x000000010c0c7899 */ /* 0x000fe200080006ff */
[----:B------:R-:W2:Y:S11]  /*05d0*/  FENCE.VIEW.ASYNC.S ;  /* 0x00000000000073c6 */ /* 0x000eb60000000000 */
[----:B--2---:R2:W3:Y:S01]  /*05e0*/  SYNCS.EXCH.64 URZ, [UR8], UR12 ;  /* 0x0000000c08ff75b2 */ /* 0x0044e20008000100 */
[----:B------:R2:W4:Y:S01]  /*05f0*/  SYNCS.EXCH.64 URZ, [UR8+0x88], UR12 ;  /* 0x0000880c08ff75b2 */ /* 0x0005220008000100 */
[----:B------:R2:W1:Y:S01]  /*0600*/  SYNCS.EXCH.64 URZ, [UR8+0x8], UR12 ;  /* 0x0000080c08ff75b2 */ /* 0x0004620008000100 */
        /* <DEDUP_REMOVED lines=30> */
[----:B------:R2:W1:Y:S02]  /*07f0*/  SYNCS.EXCH.64 URZ, [UR8+0x108], UR12 ;  /* 0x0001080c08ff75b2 */ /* 0x0004640008000100 */
[----:B--234-:R-:W-:Y:S01]  /*0800*/  NOP ;  /* 0x0000000000007918 */ /* 0x01cfe20000000000 */
.L_x_10:
[----:B------:R-:W-:Y:S05]  /*0810*/  BSYNC.RECONVERGENT B0 ;  /* 0x0000000000007941 */ /* 0x000fea0003800200 */
.L_x_9:
[----:B------:R-:W2:Y:S01]  /*0820*/  SHFL.IDX PT, R2, R68, RZ, 0x1f ;  /* 0x00001fff44027589 */ /* 0x000ea200000e0000 */
[----:B------:R-:W-:Y:S01]  /*0830*/  NOP ;  /* 0x0000000000007918 */ /* 0x000fe20000000000 */
[----:B--2---:R-:W-:-:S13]  /*0840*/  ISETP.NE.AND P1, PT, R2, 0x1, PT ;  /* 0x000000010200780c */ /* 0x004fda0003f25270 */
[----:B------:R-:W-:Y:S05]  /*0850*/  @P1 BRA `(.L_x_11) ;  /* 0x00000000004c1947 */ /* 0x000fea0003800000 */
[----:B------:R-:W-:Y:S01]  /*0860*/  UMOV UR9, 0x400 ;  /* 0x0000040000097882 */ /* 0x000fe20000000000 */
[----:B------:R-:W-:Y:S01]  /*0870*/  UMOV UR8, 0x20 ;  /* 0x0000002000087882 */ /* 0x000fe20000000000 */
[----:B------:R-:W-:Y:S01]  /*0880*/  UMOV UR6, 0x80 ;  /* 0x0000008000067882 */ /* 0x000fe20000000000 */
[----:B------:R-:W-:Y:S02]  /*0890*/  ULEA UR9, UR39, UR9, 0x18 ;  /* 0x0000000927097291 */ /* 0x000fe4000f8ec0ff */
[----:B------:R-:W-:-:S04]  /*08a0*/  UIADD3 UR12, UPT, UPT, -UR8, 0x100000, URZ ;  /* 0x00100000080c7890 */ /* 0x000fc8000fffe1ff */
[----:B------:R-:W-:Y:S02]  /*08b0*/  USHF.L.U32 UR13, UR12, 0xb, URZ ;  /* 0x0000000b0c0d7899 */ /* 0x000fe400080006ff */
[----:B------:R-:W-:Y:S02]  /*08c0*/  USHF.L.U32 UR12, UR12, 0x1, URZ ;  /* 0x000000010c0c7899 */ /* 0x000fe400080006ff */
[----:B------:R-:W-:-:S04]  /*08d0*/  UIADD3 UR14, UPT, UPT, -UR6, 0x100000, URZ ;  /* 0x00100000060e7890 */ /* 0x000fc8000fffe1ff */
[----:B------:R-:W-:Y:S02]  /*08e0*/  USHF.L.U32 UR15, UR14, 0xb, URZ ;  /* 0x0000000b0e0f7899 */ /* 0x000fe400080006ff */
[----:B------:R-:W-:Y:S01]  /*08f0*/  USHF.L.U32 UR14, UR14, 0x1, URZ ;  /* 0x000000010e0e7899 */ /* 0x000fe200080006ff */
[----:B------:R-:W-:Y:S01]  /*0900*/  ELECT P1, URZ, PT ;  /* 0x0000000000ff782f */ /* 0x000fe20003820000 */
[----:B------:R-:W2:Y:S02]  /*0910*/  FENCE.VIEW.ASYNC.S ;  /* 0x00000000000073c6 */ /* 0x000ea40000000000 */
[----:B--2---:R2:W3:Y:S08]  /*0920*/  SYNCS.EXCH.64 URZ, [UR9+0x110], UR12 ;  /* 0x0001100c09ff75b2 */ /* 0x0044f00008000100 */
[----:B------:R2:W4:Y:S01]  /*0930*/  SYNCS.EXCH.64 URZ, [UR9+0x128], UR14 ;  /* 0x0001280e09ff75b2 */ /* 0x0005220008000100 */
[----:B------:R2:W1:Y:S01]  /*0940*/  SYNCS.EXCH.64 URZ, [UR9+0x118], UR12 ;  /* 0x0001180c09ff75b2 */ /* 0x0004620008000100 */
[----:B------:R2:W1:Y:S01]  /*0950*/  SYNCS.EXCH.64 URZ, [UR9+0x130], UR14 ;  /* 0x0001300e09ff75b2 */ /* 0x0004620008000100 */
[----:B------:R2:W1:Y:S01]  /*0960*/  SYNCS.EXCH.64 URZ, [UR9+0x120], UR12 ;  /* 0x0001200c09ff75b2 */ /* 0x0004620008000100 */
[----:B------:R2:W1:Y:S01]  /*0970*/  SYNCS.EXCH.64 URZ, [UR9+0x138], UR14 ;  /* 0x0001380e09ff75b2 */ /* 0x0004620008000100 */
[----:B------:R-:W-:Y:S01]  /*0980*/  NOP ;  /* 0x0000000000007918 */ /* 0x000fe20000000000 */
.L_x_11:
[----:B------:R-:W2:Y:S01]  /*0990*/  SHFL.IDX PT, R2, R68, RZ, 0x1f ;  /* 0x00001fff44027589 */ /* 0x000ea200000e0000 */
[----:B------:R-:W-:Y:S01]  /*09a0*/  NOP ;  /* 0x0000000000007918 */ /* 0x000fe20000000000 */
[----:B--2---:R-:W-:-:S13]  /*09b0*/  ISETP.NE.AND P1, PT, R2, 0x3, PT ;  /* 0x000000030200780c */ /* 0x004fda0003f25270 */
[----:B------:R-:W-:Y:S05]  /*09c0*/  @P1 BRA `(.L_x_12) ;  /* 0x00000000002c1947 */ /* 0x000fea0003800000 */
[----:B------:R-:W-:Y:S01]  /*09d0*/  UMOV UR8, 0x400 ;  /* 0x0000040000087882 */ /* 0x000fe20000000000 */
[----:B------:R-:W-:Y:S01]  /*09e0*/  UMOV UR6, 0x20 ;  /* 0x0000002000067882 */ /* 0x000fe20000000000 */
[----:B------:R-:W-:Y:S02]  /*09f0*/  ULEA UR8, UR39, UR8, 0x18 ;  /* 0x0000000827087291 */ /* 0x000fe4000f8ec0ff */
[----:B------:R-:W-:-:S04]  /*0a00*/  UIADD3 UR12, UPT, UPT, -UR6, 0x100000, URZ ;  /* 0x00100000060c7890 */ /* 0x000fc8000fffe1ff */
[----:B------:R-:W-:Y:S02]  /*0a10*/  USHF.L.U32 UR13, UR12, 0xb, URZ ;  /* 0x0000000b0c0d7899 */ /* 0x000fe400080006ff */
[----:B------:R-:W-:Y:S01]  /*0a20*/  USHF.L.U32 UR12, UR12, 0x1, URZ ;  /* 0x000000010c0c7899 */ /* 0x000fe200080006ff */
[----:B------:R-:W-:Y:S01]  /*0a30*/  ELECT P1, URZ, PT ;  /* 0x0000000000ff782f */ /* 0x000fe20003820000 */
[----:B------:R-:W2:Y:S10]  /*0a40*/  FENCE.VIEW.ASYNC.S ;  /* 0x00000000000073c6 */ /* 0x000eb40000000000 */
[----:B--2---:R2:W1:Y:S01]  /*0a50*/  SYNCS.EXCH.64 URZ, [UR8+0x140], UR12 ;  /* 0x0001400c08ff75b2 */ /* 0x0044620008000100 */
[----:B------:R2:W1:Y:S01]  /*0a60*/  SYNCS.EXCH.64 URZ, [UR8+0x148], UR12 ;  /* 0x0001480c08ff75b2 */ /* 0x0004620008000100 */
[----:B------:R-:W-:Y:S01]  /*0a70*/  NOP ;  /* 0x0000000000007918 */ /* 0x000fe20000000000 */
.L_x_12:
[----:B------:R-:W3:Y:S01]  /*0a80*/  SHFL.IDX PT, R2, R68, RZ, 0x1f ;  /* 0x00001fff44027589 */ /* 0x000ee200000e0000 */
[----:B------:R-:W-:Y:S01]  /*0a90*/  NOP ;  /* 0x0000000000007918 */ /* 0x000fe20000000000 */
[----:B---3--:R-:W-:-:S13]  /*0aa0*/  ISETP.NE.AND P1, PT, R2, 0x4, PT ;  /* 0x000000040200780c */ /* 0x008fda0003f25270 */
[----:B------:R-:W-:Y:S05]  /*0ab0*/  @P1 BRA `(.L_x_13) ;  /* 0x0000000000481947 */ /* 0x000fea0003800000 */
[----:B------:R-:W-:Y:S01]  /*0ac0*/  UMOV UR9, 0x1a0 ;  /* 0x000001a000097882 */ /* 0x000fe20000000000 */
[----:B--2---:R-:W-:Y:S01]  /*0ad0*/  UMOV UR8, 0x400 ;  /* 0x0000040000087882 */ /* 0x004fe20000000000 */
[----:B------:R-:W-:Y:S01]  /*0ae0*/  USEL UR9, UR9, 0x1e0, UP5 ;  /* 0x000001e009097887 */ /* 0x000fe2000a800000 */
        /* <DEDUP_REMOVED lines=10> */
[----:B--2---:R3:W2:Y:S08]  /*0b90*/  SYNCS.EXCH.64 URZ, [UR8+0x150], UR12 ;  /* 0x0001500c08ff75b2 */ /* 0x0046b00008000100 */
[----:B------:R3:W1:Y:S01]  /*0ba0*/  SYNCS.EXCH.64 URZ, [UR8+0x160], UR14 ;  /* 0x0001600e08ff75b2 */ /* 0x0006620008000100 */
[----:B------:R3:W1:Y:S01]  /*0bb0*/  SYNCS.EXCH.64 URZ, [UR8+0x158], UR12 ;  /* 0x0001580c08ff75b2 */ /* 0x0006620008000100 */
[----:B------:R3:W1:Y:S02]  /*0bc0*/  SYNCS.EXCH.64 URZ, [UR8+0x168], UR14 ;  /* 0x0001680e08ff75b2 */ /* 0x0006640008000100 */
[----:B---3--:R-:W-:Y:S01]  /*0bd0*/  NOP ;  /* 0x0000000000007918 */ /* 0x008fe20000000000 */
.L_x_13:
[----:B------:R-:W3:Y:S01]  /*0be0*/  SHFL.IDX PT, R2, R68, RZ, 0x1f ;  /* 0x00001fff44027589 */ /* 0x000ee200000e0000 */
[----:B------:R-:W-:Y:S01]  /*0bf0*/  NOP ;  /* 0x0000000000007918 */ /* 0x000fe20000000000 */
[----:B---3--:R-:W-:-:S13]  /*0c00*/  ISETP.NE.AND P1, PT, R2, 0x5, PT ;  /* 0x000000050200780c */ /* 0x008fda0003f25270 */
[----:B------:R-:W-:Y:S05]  /*0c10*/  @P1 BRA `(.L_x_14) ;  /* 0x0000000000541947 */ /* 0x000fea0003800000 */
[----:B------:R-:W-:Y:S01]  /*0c20*/  UMOV UR9, 0x400 ;  /* 0x0000040000097882 */ /* 0x000fe20000000000 */
[----:B--2---:R-:W-:Y:S01]  /*0c30*/  UMOV UR8, 0x1 ;  /* 0x0000000100087882 */ /* 0x004fe20000000000 */
        /* <DEDUP_REMOVED lines=13> */
[----:B------:R3:W1:Y:S01]  /*0d10*/  SYNCS.EXCH.64 URZ, [UR9+0x198], UR14 ;  /* 0x0001980e09ff75b2 */ /* 0x0006620008000100 */
[----:B------:R3:W1:Y:S01]  /*0d20*/  SYNCS.EXCH.64 URZ, [UR9+0x180], UR12 ;  /* 0x0001800c09ff75b2 */ /* 0x0006620008000100 */
[----:B------:R3:W1:Y:S01]  /*0d30*/  SYNCS.EXCH.64 URZ, [UR9+0x1a0], UR14 ;  /* 0x0001a00e09ff75b2 */ /* 0x0006620008000100 */
[----:B------:R3:W1:Y:S01]  /*0d40*/  SYNCS.EXCH.64 URZ, [UR9+0x188], UR12 ;  /* 0x0001880c09ff75b2 */ /* 0x0006620008000100 */
[----:B------:R3:W1:Y:S02]  /*0d50*/  SYNCS.EXCH.64 URZ, [UR9+0x1a8], UR14 ;  /* 0x0001a80e09ff75b2 */ /* 0x0006640008000100 */
[----:B---3--:R-:W-:Y:S01]  /*0d60*/  NOP ;  /* 0x0000000000007918 */ /* 0x008fe20000000000 */
.L_x_14:
[----:B------:R-:W3:Y:S01]  /*0d70*/  SHFL.IDX PT, R2, R68, RZ, 0x1f ;  /* 0x00001fff44027589 */ /* 0x000ee200000e0000 */
[----:B------:R-:W-:Y:S01]  /*0d80*/  ISETP.NE.OR P0, PT, RZ, UR10, !P0 ;  /* 0x0000000aff007c0c */ /* 0x000fe2000c705670 */
[----:B------:R-:W-:Y:S01]  /*0d90*/  NOP ;  /* 0x0000000000007918 */ /* 0x000fe20000000000 */
[----:B---3--:R-:W-:-:S13]  /*0da0*/  ISETP.NE.AND P1, PT, R2, 0x3, PT ;  /* 0x000000030200780c */ /* 0x008fda0003f25270 */
[----:B------:R-:W-:Y:S05]  /*0db0*/  @P1 BRA `(.L_x_15) ;  /* 0x0000000000341947 */ /* 0x000fea0003800000 */
[----:B--2---:R-:W-:Y:S01]  /*0dc0*/  UMOV UR8, 0x400 ;  /* 0x0000040000087882 */ /* 0x004fe20000000000 */
[----:B------:R-:W-:Y:S01]  /*0dd0*/  UMOV UR6, 0x20 ;  /* 0x0000002000067882 */ /* 0x000fe20000000000 */
[----:B------:R-:W-:Y:S02]  /*0de0*/  ULEA UR8, UR39, UR8, 0x18 ;  /* 0x0000000827087291 */ /* 0x000fe4000f8ec0ff */
[----:B------:R-:W-:-:S04]  /*0df0*/  UIADD3 UR12, UPT, UPT, -UR6, 0x100000, URZ ;  /* 0x00100000060c7890 */ /* 0x000fc8000fffe1ff */
[----:B------:R-:W-:Y:S02]  /*0e00*/  USHF.L.U32 UR13, UR12, 0xb, URZ ;  /* 0x0000000b0c0d7899 */ /* 0x000fe400080006ff */
[----:B------:R-:W-:Y:S01]  /*0e10*/  USHF.L.U32 UR12, UR12, 0x1, URZ ;  /* 0x000000010c0c7899 */ /* 0x000fe200080006ff */
[----:B------:R-:W-:Y:S01]  /*0e20*/  ELECT P1, URZ, PT ;  /* 0x0000000000ff782f */ /* 0x000fe20003820000 */
[----:B------:R-:W2:Y:S10]  /*0e30*/  FENCE.VIEW.ASYNC.S ;  /* 0x00000000000073c6 */ /* 0x000eb40000000000 */
[----:B--2---:R3:W2:Y:S01]  /*0e40*/  SYNCS.EXCH.64 URZ, [UR8+0x1b0], UR12 ;  /* 0x0001b00c08ff75b2 */ /* 0x0046a20008000100 */
[----:B------:R3:W1:Y:S01]  /*0e50*/  SYNCS.EXCH.64 URZ, [UR8+0x1c0], UR12 ;  /* 0x0001c00c08ff75b2 */ /* 0x0006620008000100 */
[----:B------:R3:W1:Y:S01]  /*0e60*/  SYNCS.EXCH.64 URZ, [UR8+0x1b8], UR12 ;  /* 0x0001b80c08ff75b2 */ /* 0x0006620008000100 */
[----:B------:R3:W1:Y:S02]  /*0e70*/  SYNCS.EXCH.64 URZ, [UR8+0x1c8], UR12 ;  /* 0x0001c80c08ff75b2 */ /* 0x0006640008000100 */
[----:B---3--:R-:W-:Y:S01]  /*0e80*/  NOP ;  /* 0x0000000000007918 */ /* 0x008fe20000000000 */
.L_x_15:
[----:B------:R-:W-:Y:S01]  /*0e90*/  VOTEU.ALL UP0, P0 ;  /* 0x0000000000ff7886 */ /* 0x000fe20000000000 */
[----:B--2---:R-:W2:Y:S01]  /*0ea0*/  LDCU UR8, c[0x0][0x36c] ;  /* 0x00006d80ff0877ac */ /* 0x004ea20008000800 */
[----:B------:R-:W-:Y:S01]  /*0eb0*/  NOP ;  /* 0x0000000000007918 */ /* 0x000fe20000000000 */
[----:B------:R-:W-:Y:S01]  /*0ec0*/  LOP3.LUT R2, R0, 0x1f, RZ, 0xc0, !PT ;  /* 0x0000001f00027812 */ /* 0x000fe200078ec0ff */
[----:B------:R-:W-:Y:S01]  /*0ed0*/  UMOV UR12, 0x20 ;  /* 0x00000020000c7882 */ /* 0x000fe20000000000 */
[----:B------:R-:W-:Y:S01]  /*0ee0*/  @!UP0 UMOV UR6, 0x400 ;  /* 0x0000040000068882 */ /* 0x000fe20000000000 */
[----:B------:R-:W-:-:S04]  /*0ef0*/  @!UP0 UIADD3 UR12, UPT, UPT, -UR12, 0x100000, URZ ;  /* 0x001000000c0c8890 */ /* 0x000fc8000fffe1ff */
[----:B------:R-:W-:Y:S02]  /*0f00*/  @!UP0 USHF.L.U32 UR13, UR12, 0xb, URZ ;  /* 0x0000000b0c0d8899 */ /* 0x000fe400080006ff */
[----:B------:R-:W-:Y:S02]  /*0f10*/  @!UP0 USHF.L.U32 UR12, UR12, 0x1, URZ ;  /* 0x000000010c0c8899 */ /* 0x000fe400080006ff */
[----:B------:R-:W-:Y:S01]  /*0f20*/  @!UP0 ULEA UR6, UR39, UR6, 0x18 ;  /* 0x0000000627068291 */ /* 0x000fe2000f8ec0ff */
[----:B------:R-:W-:Y:S01]  /*0f30*/  VOTEU.ALL UP0, P0 ;  /* 0x0000000000ff7886 */ /* 0x000fe20000000000 */
[----:B------:R-:W-:Y:S01]  /*0f40*/  UISETP.NE.AND UP3, UPT, UR10, URZ, UPT ;  /* 0x000000ff0a00728c */ /* 0x000fe2000bf65270 */
[----:B------:R-:W3:Y:S09]  /*0f50*/  FENCE.VIEW.ASYNC.S ;  /* 0x00000000000073c6 */ /* 0x000ef20000000000 */
[----:B---3--:R3:W1:Y:S01]  /*0f60*/  @!UP0 SYNCS.EXCH.64 URZ, [UR6+0x1d0], UR12 ;  /* 0x0001d00c06ff85b2 */ /* 0x0086620008000100 */
[----:B--2---:R-:W-:-:S09]  /*0f70*/  UISETP.EQ.U32.AND UP0, UPT, UR8, 0x1, UPT ;  /* 0x000000010800788c */ /* 0x004fd2000bf02070 */
[----:B------:R-:W-:Y:S05]  /*0f80*/  BRA.U !UP0, `(.L_x_16) ;  /* 0x0000000108087547 */ /* 0x000fea000b800000 */
[----:B-1--4-:R-:W-:Y:S01]  /*0f90*/  UCGABAR_ARV ;  /* 0x00000000000079c7 */ /* 0x012fe20008000000 */
[----:B------:R-:W-:Y:S05]  /*0fa0*/  BRA `(.L_x_17) ;  /* 0x0000000000047947 */ /* 0x000fea0003800000 */
.L_x_16:
[----:B-1--4-:R-:W-:Y:S01]  /*0fb0*/  NOP ;  /* 0x0000000000007918 */ /* 0x012fe20000000000 */
.L_x_17:
[----:B------:R-:W1:Y:S01]  /*0fc0*/  S2R R4, SR_CTAID.Y ;  /* 0x0000000000047919 */ /* 0x000e620000002600 */
[----:B------:R-:W-:-:S05]  /*0fd0*/  CS2R.32 R61, SR_CgaSize ;  /* 0x00000000003d7805 */ /* 0x000fca0000008a00 */
[----:B------:R-:W-:-:S05]  /*0fe0*/  IMAD R61, R61, -0xa0, RZ ;  /* 0xffffff603d3d7824 */ /* 0x000fca00078e02ff */
[----:B---3--:R-:W-:-:S14]  /*0ff0*/  R2UR UR6, R61 ;  /* 0x000000003d0672ca */ /* 0x008fdc00000e0000 */
[----:B------:R-:W2:Y:S01]  /*1000*/  LDCU UR6, c[0x0][UR6+0x2b4] ;  /* 0x00005680060677ac */ /* 0x000ea20008000800 */
[----:B------:R-:W-:-:S05]  /*1010*/  CS2R.32 R3, SR_CgaSize ;  /* 0x0000000000037805 */ /* 0x000fca0000008a00 */
[----:B------:R-:W-:-:S06]  /*1020*/  IMAD R3, R3, -0xa0, RZ ;  /* 0xffffff6003037824 */ /* 0x000fcc00078e02ff */
[----:B------:R-:W3:Y:S01]  /*1030*/  LDC R3, c[0x0][R3+0x2a4] ;  /* 0x0000a90003037b82 */ /* 0x000ee20000000800 */
[----:B------:R-:W-:Y:S01]  /*1040*/  PRMT R13, RZ, 0x7610, R13 ;  /* 0x00007610ff0d7816 */ /* 0x000fe2000000000d */
[----:B------:R-:W4:Y:S01]  /*1050*/  S2R R5, SR_CTAID.X ;  /* 0x0000000000057919 */ /* 0x000f220000002500 */
[----:B------:R-:W-:-:S05]  /*1060*/  CS2R.32 R61, SR_CgaSize ;  /* 0x00000000003d7805 */ /* 0x000fca0000008a00 */
[----:B------:R-:W-:-:S05]  /*1070*/  IMAD R61, R61, -0xa0, RZ ;  /* 0xffffff603d3d7824 */ /* 0x000fca00078e02ff */
[----:B------:R-:W-:-:S14]  /*1080*/  R2UR UR8, R61 ;  /* 0x000000003d0872ca */ /* 0x000fdc00000e0000 */
[----:B------:R-:W3:Y:S01]  /*1090*/  LDCU UR8, c[0x0][UR8+0x2b0] ;  /* 0x00005600080877ac */ /* 0x000ee20008000800 */
[----:B------:R-:W-:Y:S01]  /*10a0*/  PRMT R12, RZ, 0x7610, R12 ;  /* 0x00007610ff0c7816 */ /* 0x000fe2000000000c */
[----:B------:R-:W-:Y:S01]  /*10b0*/  UISETP.NE.AND UP1, UPT, UR10, 0x2, UPT ;  /* 0x000000020a00788c */ /* 0x000fe2000bf25270 */
[----:B------:R-:W2:Y:S01]  /*10c0*/  LDC R14, c[0x0][0xb24] ;  /* 0x0002c900ff0e7b82 */ /* 0x000ea20000000800 */
[----:B------:R-:W-:-:S05]  /*10d0*/  CS2R.32 R6, SR_CgaSize ;  /* 0x0000000000067805 */ /* 0x000fca0000008a00 */
[----:B------:R-:W-:-:S06]  /*10e0*/  IMAD R6, R6, -0xa0, RZ ;  /* 0xffffff6006067824 */ /* 0x000fcc00078e02ff */
[----:B------:R-:W3:Y:S08]  /*10f0*/  LDC R6, c[0x0][R6+0x2a0] ;  /* 0x0000a80006067b82 */ /* 0x000ef00000000800 */
[----:B------:R-:W3:Y:S01]  /*1100*/  LDC R26, c[0x0][0xb24] ;  /* 0x0002c900ff1a7b82 */ /* 0x000ee20000000800 */
[----:B-1----:R-:W-:-:S07]  /*1110*/  I2FP.F32.U32 R60, R4 ;  /* 0x00000004003c7245 */ /* 0x002fce0000201000 */
[----:B------:R-:W1:Y:S01]  /*1120*/  S2UR UR36, SR_CTAID.Z ;  /* 0x00000000002479c3 */ /* 0x000e620000002700 */
[----:B--2---:R-:W-:Y:S02]  /*1130*/  ISETP.GE.AND P0, PT, R14, 0x1, PT ;  /* 0x000000010e00780c */ /* 0x004fe40003f06270 */
[----:B----4-:R-:W-:Y:S01]  /*1140*/  I2FP.F32.U32 R61, R5 ;  /* 0x00000005003d7245 */ /* 0x010fe20000201000 */
[----:B------:R-:W-:Y:S01]  /*1150*/  FMUL R60, R60, UR6 ;  /* 0x000000063c3c7c20 */ /* 0x000fe20008400000 */
[----:B------:R-:W2:Y:S03]  /*1160*/  LDCU UR6, c[0x0][0xb30] ;  /* 0x00016600ff0677ac */ /* 0x000ea60008000800 */
[----:B---3--:R-:W-:Y:S02]  /*1170*/  FMUL R61, R61, UR8 ;  /* 0x000000083d3d7c20 */ /* 0x008fe40008400000 */
[----:B------:R-:W3:Y:S08]  /*1180*/  F2I.U32.TRUNC.NTZ R60, R60 ;  /* 0x0000003c003c7305 */ /* 0x000ef0000020f000 */
[----:B------:R-:W4:Y:S01]  /*1190*/  F2I.U32.TRUNC.NTZ R61, R61 ;  /* 0x0000003d003d7305 */ /* 0x000f22000020f000 */
[----:B--2---:R-:W-:Y:S01]  /*11a0*/  UISETP.NE.AND UP2, UPT, UR6, 0x1, UPT ;  /* 0x000000010600788c */ /* 0x004fe2000bf45270 */
[----:B---3--:R-:W-:-:S05]  /*11b0*/  IADD3 R60, PT, PT, -R60, RZ, RZ ;  /* 0x000000ff3c3c7210 */ /* 0x008fca0007ffe1ff */
[----:B------:R-:W-:Y:S02]  /*11c0*/  IMAD R60, R3, R60, R4 ;  /* 0x0000003c033c7224 */ /* 0x000fe400078e0204 */
[----:B------:R-:W-:Y:S02]  /*11d0*/  IMAD.MOV.U32 R3, RZ, RZ, R5 ;  /* 0x000000ffff037224 */ /* 0x000fe400078e0005 */
[----:B----4-:R-:W-:-:S04]  /*11e0*/  IMAD.MOV R61, RZ, RZ, -R61 ;  /* 0x000000ffff3d7224 */ /* 0x010fc800078e0a3d */
[----:B------:R-:W-:Y:S01]  /*11f0*/  IMAD R61, R6, R61, R5 ;  /* 0x0000003d063d7224 */ /* 0x000fe200078e0205 */
[----:B-1----:R-:W-:Y:S06]  /*1200*/  BRA.U UP3, `(.L_x_18) ;  /* 0x0000000103287547 */ /* 0x002fec000b800000 */
[----:B------:R-:W-:Y:S01]  /*1210*/  ISETP.NE.AND P1, PT, R60, RZ, PT ;  /* 0x000000ff3c00720c */ /* 0x000fe20003f25270 */
[----:B------:R-:W-:Y:S01]  /*1220*/  IMAD.MOV.U32 R6, RZ, RZ, 0x3 ;  /* 0x00000003ff067424 */ /* 0x000fe200078e00ff */
[C---:B------:R-:W-:Y:S02]  /*1230*/  LOP3.LUT R7, R61.reuse, 0xfffffffe, RZ, 0xc0, !PT ;  /* 0xfffffffe3d077812 */ /* 0x040fe400078ec0ff */
[----:B------:R-:W-:Y:S02]  /*1240*/  ISETP.LT.U32.OR P1, PT, R61, 0x2, !P1 ;  /* 0x000000023d00780c */ /* 0x000fe40004f21470 */
[----:B------:R-:W-:Y:S02]  /*1250*/  SHF.L.U32 R6, R6, R7, RZ ;  /* 0x0000000706067219 */ /* 0x000fe400000006ff */
[----:B------:R-:W-:Y:S02]  /*1260*/  SEL R9, RZ, 0x1, !P1 ;  /* 0x00000001ff097807 */ /* 0x000fe40004800000 */
[----:B------:R-:W-:-:S02]  /*1270*/  SEL R8, RZ, 0x2, !P1 ;  /* 0x00000002ff087807 */ /* 0x000fc40004800000 */
[----:B------:R-:W-:-:S03]  /*1280*/  PRMT R12, R6, 0x7610, R12 ;  /* 0x00007610060c7816 */ /* 0x000fc6000000000c */
[----:B------:R-:W-:-:S05]  /*1290*/  IMAD.IADD R8, R9, 0x1, R8 ;  /* 0x0000000109087824 */ /* 0x000fca00078e0208 */
[----:B------:R-:W-:Y:S02]  /*12a0*/  PRMT R13, R8, 0x7610, R13 ;  /* 0x00007610080d7816 */ /* 0x000fe4000000000d */
.L_x_18:
[----:B------:R-:W-:Y:S05]  /*12b0*/  @!P0 BRA `(.L_x_19) ;  /* 0x0000000000b88947 */ /* 0x000fea0003800000 */
[----:B------:R-:W1:Y:S01]  /*12c0*/  LDC.64 R8, c[0x0][0xb18] ;  /* 0x0002c600ff087b82 */ /* 0x000e620000000a00 */
[----:B------:R-:W-:-:S07]  /*12d0*/  ISETP.NE.AND P0, PT, R14, 0x1, PT ;  /* 0x000000010e00780c */ /* 0x000fce0003f05270 */
[----:B------:R-:W2:Y:S08]  /*12e0*/  LDC R15, c[0x0][0xb0c] ;  /* 0x0002c300ff0f7b82 */ /* 0x000eb00000000800 */
[----:B------:R-:W3:Y:S08]  /*12f0*/  LDC R17, c[0x0][0x370] ;  /* 0x0000dc00ff117b82 */ /* 0x000ef00000000800 */
[----:B------:R-:W4:Y:S01]  /*1300*/  LDC R16, c[0x0][0x374] ;  /* 0x0000dd00ff107b82 */ /* 0x000f220000000800 */
[----:B-1----:R-:W-:-:S07]  /*1310*/  ISETP.NE.AND P1, PT, R8, 0x1, PT ;  /* 0x000000010800780c */ /* 0x002fce0003f25270 */
[----:B------:R-:W3:Y:S01]  /*1320*/  LDC.64 R10, c[0x0][0xb10] ;  /* 0x0002c400ff0a7b82 */ /* 0x000ee20000000a00 */
[----:B--2---:R-:W-:-:S07]  /*1330*/  ISETP.NE.AND P2, PT, R15, 0x1, PT ;  /* 0x000000010f00780c */ /* 0x004fce0003f45270 */
[----:B------:R-:W1:Y:S08]  /*1340*/  LDC R3, c[0x0][0xb20] ;  /* 0x0002c800ff037b82 */ /* 0x000e700000000800 */
[----:B------:R-:W2:Y:S01]  /*1350*/  LDC.64 R6, c[0x0][0xb28] ;  /* 0x0002ca00ff067b82 */ /* 0x000ea20000000a00 */
[----:B----4-:R-:W-:-:S04]  /*1360*/  IMAD.HI.U32 R18, R16, R9, RZ ;  /* 0x0000000910127227 */ /* 0x010fc800078e00ff */
[----:B------:R-:W-:-:S04]  /*1370*/  IMAD.HI.U32 R9, R4, R9, RZ ;  /* 0x0000000904097227 */ /* 0x000fc800078e00ff */
[----:B---3--:R-:W-:-:S05]  /*1380*/  IMAD.HI.U32 R19, R17, R10, RZ ;  /* 0x0000000a11137227 */ /* 0x008fca00078e00ff */
[----:B------:R-:W-:Y:S01]  /*1390*/  @P2 SHF.R.U32.HI R17, RZ, R11, R19 ;  /* 0x0000000bff112219 */ /* 0x000fe20000011613 */
[C---:B------:R-:W-:Y:S01]  /*13a0*/  IMAD.HI.U32 R19, R5.reuse, R10, RZ ;  /* 0x0000000a05137227 */ /* 0x040fe200078e00ff */
[-C--:B-1----:R-:W-:Y:S02]  /*13b0*/  @P1 SHF.R.U32.HI R16, RZ, R3.reuse, R18 ;  /* 0x00000003ff101219 */ /* 0x082fe40000011612 */
[----:B------:R-:W-:Y:S02]  /*13c0*/  SHF.R.U32.HI R9, RZ, R3, R9 ;  /* 0x00000003ff097219 */ /* 0x000fe40000011609 */
[----:B------:R-:W-:Y:S02]  /*13d0*/  SHF.R.U32.HI R19, RZ, R11, R19 ;  /* 0x0000000bff137219 */ /* 0x000fe40000011613 */
[----:B------:R-:W-:Y:S01]  /*13e0*/  SEL R9, R4, R9, !P1 ;  /* 0x0000000904097207 */ /* 0x000fe20004800000 */
[----:B--2---:R-:W-:Y:S01]  /*13f0*/  IMAD.HI.U32 R18, R16, R6, RZ ;  /* 0x0000000610127227 */ /* 0x004fe200078e00ff */
[----:B------:R-:W-:-:S03]  /*1400*/  SEL R3, R5, R19, !P2 ;  /* 0x0000001305037207 */ /* 0x000fc60005000000 */
[----:B------:R-:W-:Y:S01]  /*1410*/  IMAD.HI.U32 R10, R17, R6, RZ ;  /* 0x00000006110a7227 */ /* 0x000fe200078e00ff */
[----:B------:R-:W-:-:S04]  /*1420*/  @P0 SHF.R.U32.HI R16, RZ, R7, R18 ;  /* 0x00000007ff100219 */ /* 0x000fc80000011612 */
[----:B------:R-:W-:Y:S01]  /*1430*/  @P0 SHF.R.U32.HI R17, RZ, R7, R10 ;  /* 0x00000007ff110219 */ /* 0x000fe2000001160a */
[----:B------:R-:W-:-:S04]  /*1440*/  IMAD R16, R16, R14, RZ ;  /* 0x0000000e10107224 */ /* 0x000fc800078e02ff */
[----:B------:R-:W-:Y:S01]  /*1450*/  IMAD R10, R17, R14, RZ ;  /* 0x0000000e110a7224 */ /* 0x000fe200078e02ff */
[----:B------:R-:W-:-:S04]  /*1460*/  ISETP.GE.AND P1, PT, R9, R16, PT ;  /* 0x000000100900720c */ /* 0x000fc80003f26270 */
[----:B------:R-:W-:Y:S01]  /*1470*/  ISETP.GE.OR P1, PT, R3, R10, P1 ;  /* 0x0000000a0300720c */ /* 0x000fe20000f26670 */
[----:B------:R-:W-:-:S05]  /*1480*/  IMAD.HI.U32 R10, R9, R6, RZ ;  /* 0x00000006090a7227 */ /* 0x000fca00078e00ff */
[----:B------:R-:W-:-:S04]  /*1490*/  SHF.R.U32.HI R10, RZ, R7, R10 ;  /* 0x00000007ff0a7219 */ /* 0x000fc8000001160a */
[----:B------:R-:W-:-:S03]  /*14a0*/  SEL R10, R9, R10, !P0 ;  /* 0x0000000a090a7207 */ /* 0x000fc60004000000 */
[----:B------:R-:W-:Y:S01]  /*14b0*/  @!P1 IMAD.HI.U32 R11, R3, R6, RZ ;  /* 0x00000006030b9227 */ /* 0x000fe200078e00ff */
[----:B------:R-:W-:-:S04]  /*14c0*/  IADD3 R6, PT, PT, -R10, RZ, RZ ;  /* 0x000000ff0a067210 */ /* 0x000fc80007ffe1ff */
[----:B------:R-:W-:Y:S01]  /*14d0*/  @!P1 SHF.R.U32.HI R7, RZ, R7, R11 ;  /* 0x00000007ff079219 */ /* 0x000fe2000001160b */
[----:B------:R-:W-:Y:S01]  /*14e0*/  IMAD R6, R14, R6, R9 ;  /* 0x000000060e067224 */ /* 0x000fe200078e0209 */
[----:B------:R-:W-:Y:S02]  /*14f0*/  IADD3 R11, PT, PT, -R9, RZ, RZ ;  /* 0x000000ff090b7210 */ /* 0x000fe40007ffe1ff */
[----:B------:R-:W-:-:S03]  /*1500*/  @!P1 SEL R7, R3, R7, !P0 ;  /* 0x0000000703079207 */ /* 0x000fc60004000000 */
[----:B------:R-:W-:Y:S02]  /*1510*/  IMAD R4, R8, R11, R4 ;  /* 0x0000000b08047224 */ /* 0x000fe400078e0204 */
[--C-:B------:R-:W-:Y:S02]  /*1520*/  @!P1 IMAD.IADD R10, R10, 0x1, -R7.reuse ;  /* 0x000000010a0a9824 */ /* 0x100fe400078e0a07 */
[----:B------:R-:W-:Y:S01]  /*1530*/  @!P1 IMAD R7, R6, R17, R7 ;  /* 0x0000001106079224 */ /* 0x000fe200078e0207 */
[----:B------:R-:W-:Y:S01]  /*1540*/  IADD3 R6, PT, PT, -R3, RZ, RZ ;  /* 0x000000ff03067210 */ /* 0x000fe20007ffe1ff */
[----:B------:R-:W-:Y:S02]  /*1550*/  @!P1 IMAD R9, R10, R14, R3 ;  /* 0x0000000e0a099224 */ /* 0x000fe400078e0203 */
[----:B------:R-:W-:Y:S02]  /*1560*/  @!P1 IMAD.MOV.U32 R3, RZ, RZ, R7 ;  /* 0x000000ffff039224 */ /* 0x000fe400078e0007 */
[----:B------:R-:W-:-:S02]  /*1570*/  IMAD R6, R15, R6, R5 ;  /* 0x000000060f067224 */ /* 0x000fc400078e0205 */
[----:B------:R-:W-:Y:S02]  /*1580*/  IMAD R4, R9, R8, R4 ;  /* 0x0000000809047224 */ /* 0x000fe400078e0204 */
[----:B------:R-:W-:Y:S02]  /*1590*/  IMAD R3, R3, R15, R6 ;  /* 0x0000000f03037224 */ /* 0x000fe400078e0206 */
.L_x_19:
[----:B------:R-:W-:Y:S05]  /*15a0*/  BRA.U UP2, `(.L_x_20) ;  /* 0x0000000102407547 */ /* 0x000fea000b800000 */
[----:B------:R-:W1:Y:S08]  /*15b0*/  LDC.64 R8, c[0x0][0xb10] ;  /* 0x0002c400ff087b82 */ /* 0x000e700000000a00 */
[----:B------:R-:W2:Y:S08]  /*15c0*/  LDC.64 R6, c[0x0][0xb18] ;  /* 0x0002c600ff067b82 */ /* 0x000eb00000000a00 */
[----:B------:R-:W3:Y:S08]  /*15d0*/  LDC R10, c[0x0][0xb20] ;  /* 0x0002c800ff0a7b82 */ /* 0x000ef00000000800 */
[----:B------:R-:W4:Y:S01]  /*15e0*/  LDC R11, c[0x0][0xb0c] ;  /* 0x0002c300ff0b7b82 */ /* 0x000f220000000800 */
[----:B-1----:R-:W-:-:S05]  /*15f0*/  IMAD.HI.U32 R8, R3, R8, RZ ;  /* 0x0000000803087227 */ /* 0x002fca00078e00ff */
[----:B------:R-:W-:Y:S01]  /*1600*/  SHF.R.U32.HI R8, RZ, R9, R8 ;  /* 0x00000009ff087219 */ /* 0x000fe20000011608 */
[----:B--2---:R-:W-:Y:S01]  /*1610*/  IMAD.HI.U32 R7, R4, R7, RZ ;  /* 0x0000000704077227 */ /* 0x004fe200078e00ff */
[----:B------:R-:W-:-:S04]  /*1620*/  ISETP.NE.AND P0, PT, R6, 0x1, PT ;  /* 0x000000010600780c */ /* 0x000fc80003f05270 */
[----:B---3--:R-:W-:-:S04]  /*1630*/  SHF.R.U32.HI R7, RZ, R10, R7 ;  /* 0x0000000aff077219 */ /* 0x008fc80000011607 */
[----:B------:R-:W-:Y:S02]  /*1640*/  SEL R7, R4, R7, !P0 ;  /* 0x0000000704077207 */ /* 0x000fe40004000000 */
[----:B----4-:R-:W-:-:S04]  /*1650*/  ISETP.NE.AND P1, PT, R11, 0x1, PT ;  /* 0x000000010b00780c */ /* 0x010fc80003f25270 */
[----:B------:R-:W-:-:S05]  /*1660*/  SEL R9, R3, R8, !P1 ;  /* 0x0000000803097207 */ /* 0x000fca0004800000 */
[----:B------:R-:W-:Y:S02]  /*1670*/  IMAD.IADD R8, R7, 0x1, -R9 ;  /* 0x0000000107087824 */ /* 0x000fe400078e0a09 */
[----:B------:R-:W-:Y:S02]  /*1680*/  IMAD.IADD R7, R9, 0x1, -R7 ;  /* 0x0000000109077824 */ /* 0x000fe400078e0a07 */
[----:B------:R-:W-:Y:S02]  /*1690*/  IMAD R3, R8, R11, R3 ;  /* 0x0000000b08037224 */ /* 0x000fe400078e0203 */
[----:B------:R-:W-:Y:S02]  /*16a0*/  IMAD R4, R7, R6, R4 ;  /* 0x0000000607047224 */ /* 0x000fe400078e0204 */
.L_x_20:
[----:B------:R-:W-:Y:S05]  /*16b0*/  BRA.U !UP0, `(.L_x_21) ;  /* 0x00000001080c7547 */ /* 0x000fea000b800000 */
[----:B------:R-:W-:Y:S01]  /*16c0*/  UCGABAR_WAIT ;  /* 0x0000000000007dc7 */ /* 0x000fe20008000000 */
[----:B------:R-:W-:Y:S01]  /*16d0*/  CCTL.IVALL ;  /* 0x00000000ff00798f */ /* 0x000fe20002000000 */
[----:B------:R-:W-:Y:S05]  /*16e0*/  BRA `(.L_x_22) ;  /* 0x0000000000047947 */ /* 0x000fea0003800000 */
.L_x_21:
[----:B------:R-:W-:Y:S06]  /*16f0*/  BAR.SYNC.DEFER_BLOCKING 0x0 ;  /* 0x0000000000007b1d */ /* 0x000fec0000010000 */
.L_x_22:
[----:B------:R-:W-:Y:S05]  /*1700*/  BRA.U UP1, `(.L_x_23) ;  /* 0x0000001901847547 */ /* 0x000fea000b800000 */
[----:B------:R-:W1:Y:S01]  /*1710*/  LDCU UR15, c[0x0][0x38c] ;  /* 0x00007180ff0f77ac */ /* 0x000e620008000800 */
[----:B------:R-:W2:Y:S01]  /*1720*/  LDC R8, c[0x0][0x370] ;  /* 0x0000dc00ff087b82 */ /* 0x000ea20000000800 */
[C---:B------:R-:W-:Y:S02]  /*1730*/  IMAD.SHL.U32 R17, R5.reuse, 0x20, RZ ;  /* 0x0000002005117824 */ /* 0x040fe400078e00ff */
[----:B------:R-:W-:Y:S01]  /*1740*/  HFMA2 R15, -RZ, RZ, 0, 5.9604644775390625e-08 ;  /* 0x00000001ff0f7431 */ /* 0x000fe200000001ff */
[----:B------:R-:W-:Y:S01]  /*1750*/  UISETP.NE.AND UP1, UPT, UR10, URZ, UPT ;  /* 0x000000ff0a00728c */ /* 0x000fe2000bf25270 */
[----:B------:R-:W-:Y:S01]  /*1760*/  ISETP.NE.AND P4, PT, R2, RZ, P5 ;  /* 0x000000ff0200720c */ /* 0x000fe20002f85270 */
[----:B------:R-:W-:Y:S01]  /*1770*/  IMAD.SHL.U32 R16, R5, 0x40, RZ ;  /* 0x0000004005107824 */ /* 0x000fe200078e00ff */
[----:B------:R-:W-:Y:S01]  /*1780*/  CS2R R12, SRZ ;  /* 0x00000000000c7805 */ /* 0x000fe2000001ff00 */
[----:B------:R-:W-:Y:S01]  /*1790*/  IMAD.MOV.U32 R14, RZ, RZ, RZ ;  /* 0x000000ffff0e7224 */ /* 0x000fe200078e00ff */
[----:B------:R-:W3:Y:S01]  /*17a0*/  LDC R0, c[0x0][0x374] ;  /* 0x0000dd00ff007b82 */ /* 0x000ee20000000800 */
[----:B------:R-:W-:Y:S01]  /*17b0*/  MOV R11, 0x1 ;  /* 0x00000001000b7802 */ /* 0x000fe20000000f00 */
[----:B------:R-:W4:Y:S01]  /*17c0*/  LDCU.64 UR24, c[0x0][0x348] ;  /* 0x00006900ff1877ac */ /* 0x000f220008000a00 */
[----:B------:R-:W-:Y:S01]  /*17d0*/  LOP3.LUT R17, R17, 0x20, RZ, 0xc0, !PT ;  /* 0x0000002011117812 */ /* 0x000fe200078ec0ff */
[----:B------:R-:W-:Y:S01]  /*17e0*/  USEL UR7, UR7, 0x2, UP1 ;  /* 0x0000000207077887 */ /* 0x000fe20008800000 */
[----:B------:R-:W-:Y:S01]  /*17f0*/  UMOV UR13, URZ ;  /* 0x000000ff000d7c82 */ /* 0x000fe20008000000 */
[----:B-1----:R-:W-:-:S04]  /*1800*/  UIADD3 UR4, UPT, UPT, UR15, 0x3f, URZ ;  /* 0x0000003f0f047890 */ /* 0x002fc8000fffe0ff */
[----:B------:R-:W-:-:S04]  /*1810*/  USHF.R.S32.HI UR22, URZ, 0x1f, UR4 ;  /* 0x0000001fff167899 */ /* 0x000fc80008011404 */
[----:B------:R-:W-:Y:S02]  /*1820*/  ULEA.HI UR22, UR22, UR4, URZ, 0x6 ;  /* 0x0000000416167291 */ /* 0x000fe4000f8f30ff */
[----:B------:R-:W-:Y:S02]  /*1830*/  UIADD3 UR4, UPT, UPT, UR15, -0x1, URZ ;  /* 0xffffffff0f047890 */ /* 0x000fe4000fffe0ff */
[----:B------:R-:W-:Y:S02]  /*1840*/  USHF.R.S32.HI UR22, URZ, 0x6, UR22 ;  /* 0x00000006ff167899 */ /* 0x000fe40008011416 */
[----:B------:R-:W-:Y:S02]  /*1850*/  UISETP.GE.U32.AND UP2, UPT, UR4, -0x7f, UPT ;  /* 0xffffff810400788c */ /* 0x000fe4000bf46070 */
[----:B------:R-:W-:Y:S02]  /*1860*/  UISETP.LT.U32.AND UP0, UPT, UR22, 0x11, UPT ;  /* 0x000000111600788c */ /* 0x000fe4000bf01070 */
[----:B------:R-:W-:-:S02]  /*1870*/  UIADD3 UR15, UPT, UPT, UR15, 0x7e, URZ ;  /* 0x0000007e0f0f7890 */ /* 0x000fc4000fffe0ff */
[----:B------:R-:W-:-:S04]  /*1880*/  USEL UR21, UR22, 0x11, UP0 ;  /* 0x0000001116157887 */ /* 0x000fc80008000000 */
[----:B------:R-:W-:Y:S02]  /*1890*/  UIADD3 UR6, UPT, UPT, UR21, -0x1, URZ ;  /* 0xffffffff15067890 */ /* 0x000fe4000fffe0ff */
[----:B------:R-:W-:Y:S02]  /*18a0*/  @UP2 UIADD3 UR6, UPT, UPT, UR21, URZ, URZ ;  /* 0x000000ff15062290 */ /* 0x000fe4000fffe0ff */
[----:B------:R-:W-:Y:S02]  /*18b0*/  UIADD3 UR14, UPT, UPT, UR22, -UR21, URZ ;  /* 0x80000015160e7290 */ /* 0x000fe4000fffe0ff */
[----:B------:R-:W-:Y:S02]  /*18c0*/  UIADD3 UR5, UPT, UPT, UR6, 0x1, URZ ;  /* 0x0000000106057890 */ /* 0x000fe4000fffe0ff */
[----:B--2-4-:R-:W-:-:S12]  /*18d0*/  UIADD3 UR6, UPT, UPT, -UR6, URZ, URZ ;  /* 0x000000ff06067290 */ /* 0x014fd8000fffe1ff */
.L_x_43:
[----:B------:R-:W-:Y:S01]  /*18e0*/  UISETP.NE.AND UP0, UPT, UR39, URZ, UPT ;  /* 0x000000ff2700728c */ /* 0x000fe2000bf05270 */
[----:B------:R-:W1:Y:S08]  /*18f0*/  S2UR UR39, SR_CgaCtaId ;  /* 0x00000000002779c3 */ /* 0x000e700000008800 */
[----:B------:R-:W-:Y:S05]  /*1900*/  BRA.U UP0, `(.L_x_24) ;  /* 0x0000000100347547 */ /* 0x000fea000b800000 */
[----:B------:R-:W2:Y:S01]  /*1910*/  S2R R2, SR_CgaCtaId ;  /* 0x0000000000027919 */ /* 0x000ea20000008800 */
[----:B------:R-:W-:-:S04]  /*1920*/  MOV R5, 0x400 ;  /* 0x0000040000057802 */ /* 0x000fc80000000f00 */
[----:B--2---:R-:W-:Y:S02]  /*1930*/  LEA R2, R2, R5, 0x18 ;  /* 0x0000000502027211 */ /* 0x004fe400078ec0ff */
[----:B------:R-:W-:-:S03]  /*1940*/  SHF.L.U32 R5, R11, 0x1f, RZ ;  /* 0x0000001f0b057819 */ /* 0x000fc600000006ff */
[----:B------:R-:W-:-:S04]  /*1950*/  IMAD R2, R12, 0x8, R2 ;  /* 0x000000080c027824 */ /* 0x000fc800078e0202 */
[----:B------:R-:W2:Y:S02]  /*1960*/  SYNCS.PHASECHK.TRANS64.TRYWAIT P0, [R2+URZ+0x1c0], R5 ;  /* 0x0001c005020075a7 */ /* 0x000ea400080011ff */
[----:B--2---:R-:W-:Y:S05]  /*1970*/  @!P0 BRA `(.L_x_25) ;  /* 0x0000006400f88947 */ /* 0x004fea0003800000 */
.L_x_149:
[----:B------:R-:W-:Y:S01]  /*1980*/  VIADD R12, R12, 0x1 ;  /* 0x000000010c0c7836 */ /* 0x000fe20000000000 */
[----:B------:R2:W-:Y:S04]  /*1990*/  SYNCS.ARRIVE.TRANS64.A1T0 RZ, [R2+URZ+0x1b0], RZ ;  /* 0x0001b0ff02ff79a7 */ /* 0x0005e800081000ff */
[----:B------:R-:W-:-:S04]  /*19a0*/  ISETP.NE.AND P0, PT, R12, 0x2, PT ;  /* 0x000000020c00780c */ /* 0x000fc80003f05270 */
[----:B------:R-:W-:Y:S02]  /*19b0*/  SEL R12, R12, RZ, P0 ;  /* 0x000000ff0c0c7207 */ /* 0x000fe40000000000 */
[----:B--2---:R-:W-:-:S04]  /*19c0*/  SEL R2, RZ, 0x1, P0 ;  /* 0x00000001ff027807 */ /* 0x004fc80000000000 */
[----:B------:R-:W-:-:S07]  /*19d0*/  LOP3.LUT R11, R11, R2, RZ, 0x3c, !PT ;  /* 0x000000020b0b7212 */ /* 0x000fce00078e3cff */
.L_x_24:
[----:B------:R-:W-:Y:S01]  /*19e0*/  UMOV UR4, 0x400 ;  /* 0x0000040000047882 */ /* 0x000fe20000000000 */
[----:B------:R-:W-:Y:S01]  /*19f0*/  SHF.L.U32 R2, R15, 0x1f, RZ ;  /* 0x0000001f0f027819 */ /* 0x000fe200000006ff */
[----:B-1----:R-:W-:Y:S01]  /*1a00*/  ULEA UR4, UR39, UR4, 0x18 ;  /* 0x0000000427047291 */ /* 0x002fe2000f8ec0ff */
[----:B------:R-:W-:Y:S01]  /*1a10*/  R2UR UR35, R16 ;  /* 0x00000000102372ca */ /* 0x000fe200000e0000 */
[----:B------:R-:W-:Y:S01]  /*1a20*/  UISETP.GE.U32.AND UP0, UPT, UR15, 0x7f, UPT ;  /* 0x0000007f0f00788c */ /* 0x000fe2000bf06070 */
[----:B------:R-:W-:Y:S01]  /*1a30*/  R2UR UR11, R17 ;  /* 0x00000000110b72ca */ /* 0x000fe200000e0000 */
[----:B------:R-:W-:Y:S01]  /*1a40*/  ULEA UR8, UR13, UR4, 0x3 ;  /* 0x000000040d087291 */ /* 0x000fe2000f8e18ff */
[----:B------:R-:W-:-:S08]  /*1a50*/  UMOV UR23, URZ ;  /* 0x000000ff00177c82 */ /* 0x000fd00008000000 */
[----:B------:R1:W2:Y:S01]  /*1a60*/  SYNCS.PHASECHK.TRANS64.TRYWAIT P0, [UR8+0x88], R2 ;  /* 0x00008802ff0075a7 */ /* 0x0002a20008001108 */
[----:B------:R-:W-:-:S13]  /*1a70*/  R2UR UR8, R4 ;  /* 0x00000000040872ca */ /* 0x000fda00000e0000 */
[----:B------:R-:W-:Y:S01]  /*1a80*/  ULEA UR11, UR8, UR11, 0x6 ;  /* 0x0000000b080b7291 */ /* 0x000fe2000f8e30ff */
[----:B-1----:R-:W-:-:S05]  /*1a90*/  LEA.HI R2, R3, R3, RZ, 0x1 ;  /* 0x0000000303027211 */ /* 0x002fca00078f08ff */
[----:B------:R-:W-:-:S05]  /*1aa0*/  IMAD.SHL.U32 R2, R2, 0x40, RZ ;  /* 0x0000004002027824 */ /* 0x000fca00078e00ff */
[----:B------:R-:W-:-:S04]  /*1ab0*/  LOP3.LUT R2, R2, 0xffffff80, RZ, 0xc0, !PT ;  /* 0xffffff8002027812 */ /* 0x000fc800078ec0ff */
[----:B------:R-:W-:-:S13]  /*1ac0*/  R2UR UR9, R2 ;  /* 0x00000000020972ca */ /* 0x000fda00000e0000 */
[----:B------:R-:W-:Y:S01]  /*1ad0*/  ULOP3.LUT UR35, UR9, 0x40, UR35, 0xf8, !UPT ;  /* 0x0000004009237892 */ /* 0x000fe2000f8ef823 */
[----:B------:R-:W-:Y:S11]  /*1ae0*/  BRA.U !UP0, `(.L_x_26) ;  /* 0x0000000108c07547 */ /* 0x000ff6000b800000 */
[----:B------:R-:W-:Y:S01]  /*1af0*/  UMOV UR16, UR6 ;  /* 0x0000000600107c82 */ /* 0x000fe20008000000 */
[----:B------:R-:W-:Y:S01]  /*1b00*/  UMOV UR17, UR13 ;  /* 0x0000000d00117c82 */ /* 0x000fe20008000000 */
[----:B------:R-:W-:-:S05]  /*1b10*/  UMOV UR34, URZ ;  /* 0x000000ff00227c82 */ /* 0x000fca0008000000 */
.L_x_32:
[----:B------:R-:W-:Y:S01]  /*1b20*/  ULEA UR33, UR17, UR4, 0x3 ;  /* 0x0000000411217291 */ /* 0x000fe2000f8e18ff */
[----:B------:R-:W-:Y:S01]  /*1b30*/  @P5 MOV R3, 0x6000 ;  /* 0x0000600000035802 */ /* 0x000fe20000000f00 */
[----:B-12-4-:R-:W-:Y:S10]  /*1b40*/  @P0 BRA `(.L_x_27) ;  /* 0x00000000000c0947 */ /* 0x016ff40003800000 */
[----:B------:R-:W-:-:S04]  /*1b50*/  SHF.L.U32 R4, R15, 0x1f, RZ ;  /* 0x0000001f0f047819 */ /* 0x000fc800000006ff */
[----:B------:R-:W1:Y:S02]  /*1b60*/  SYNCS.PHASECHK.TRANS64.TRYWAIT P0, [UR33+0x88], R4 ;  /* 0x00008804ff0075a7 */ /* 0x000e640008001121 */
[----:B-1----:R-:W-:Y:S05]  /*1b70*/  @!P0 BRA `(.L_x_28) ;  /* 0x00000064008c8947 */ /* 0x002fea0003800000 */
.L_x_27:
[----:B------:R2:W-:Y:S01]  /*1b80*/  @P5 SYNCS.ARRIVE.TRANS64 RZ, [UR33], R3 ;  /* 0x00000003ffff59a7 */ /* 0x0005e20008000021 */
[----:B------:R-:W-:Y:S02]  /*1b90*/  ULOP3.LUT UR8, UR7, 0x2, URZ, 0xfc, !UPT ;  /* 0x0000000207087892 */ /* 0x000fe4000f8efcff */
[----:B------:R-:W-:Y:S02]  /*1ba0*/  UIADD3 UR16, UPT, UPT, UR16, 0x1, URZ ;  /* 0x0000000110107890 */ /* 0x000fe4000fffe0ff */
[----:B------:R-:W-:Y:S02]  /*1bb0*/  UISETP.NE.AND UP0, UPT, UR8, 0x2, UPT ;  /* 0x000000020800788c */ /* 0x000fe4000bf05270 */
[----:B------:R-:W-:-:S07]  /*1bc0*/  UISETP.NE.AND UP2, UPT, UR16, 0x1, UPT ;  /* 0x000000011000788c */ /* 0x000fce000bf45270 */
[----:B------:R-:W-:Y:S05]  /*1bd0*/  BRA.U UP0, `(.L_x_29) ;  /* 0x0000000100047547 */ /* 0x000fea000b800000 */
[----:B------:R-:W-:Y:S05]  /*1be0*/  BPT.TRAP 0x1 ;  /* 0x000000040000795c */ /* 0x000fea0000300000 */
.L_x_29:
[----:B------:R-:W-:Y:S04]  /*1bf0*/  BSSY.RECONVERGENT B0, `(.L_x_30) ;  /* 0x0000003000007945 */ /* 0x000fe80003800200 */
[----:B------:R-:W-:Y:S05]  /*1c00*/  @!P4 BRA `(.L_x_31) ;  /* 0x000000000004c947 */ /* 0x000fea0003800000 */
[----:B------:R-:W-:Y:S05]  /*1c10*/  BPT.TRAP 0x1 ;  /* 0x000000040000795c */ /* 0x000fea0000300000 */
.L_x_31:
[----:B------:R-:W-:Y:S05]  /*1c20*/  BSYNC.RECONVERGENT B0 ;  /* 0x0000000000007941 */ /* 0x000fea0003800200 */
.L_x_30:
[----:B------:R-:W-:Y:S02]  /*1c30*/  UIADD3 UR13, UPT, UPT, UR17, 0x1, URZ ;  /* 0x00000001110d7890 */ /* 0x000fe4000fffe0ff */
[----:B------:R-:W-:Y:S02]  /*1c40*/  ULEA UR32, UR17, UR4, 0xd ;  /* 0x0000000411207291 */ /* 0x000fe4000f8e68ff */
[----:B------:R-:W-:Y:S02]  /*1c50*/  UISETP.NE.AND UP0, UPT, UR13, 0x11, UPT ;  /* 0x000000110d00788c */ /* 0x000fe4000bf05270 */
[----:B------:R-:W-:Y:S02]  /*1c60*/  UIADD3 UR28, UP1, UPT, UR24, 0x80, URZ ;  /* 0x00000080181c7890 */ /* 0x000fe4000ff3e0ff */
[----:B------:R-:W-:Y:S02]  /*1c70*/  USEL UR9, URZ, 0x1, UP0 ;  /* 0x00000001ff097887 */ /* 0x000fe40008000000 */
[----:B------:R-:W-:-:S02]  /*1c80*/  USEL UR13, UR13, URZ, UP0 ;  /* 0x000000ff0d0d7287 */ /* 0x000fc40008000000 */
[----:B------:R-:W-:Y:S02]  /*1c90*/  UIADD3 UR26, UP0, UPT, UR24, 0x180, URZ ;  /* 0x00000180181a7890 */ /* 0x000fe4000ff1e0ff */
[----:B------:R-:W-:Y:S01]  /*1ca0*/  ULEA UR8, UR13, UR4, 0x3 ;  /* 0x000000040d087291 */ /* 0x000fe2000f8e18ff */
[----:B------:R-:W-:Y:S01]  /*1cb0*/  LOP3.LUT R15, R15, UR9, RZ, 0x3c, !PT ;  /* 0x000000090f0f7c12 */ /* 0x000fe2000f8e3cff */
[----:B------:R-:W-:Y:S02]  /*1cc0*/  ULOP3.LUT UR33, UR33, 0xfefffff8, URZ, 0xc0, !UPT ;  /* 0xfefffff821217892 */ /* 0x000fe4000f8ec0ff */
[----:B------:R-:W-:Y:S01]  /*1cd0*/  UIADD3.X UR29, UPT, UPT, URZ, UR25, URZ, UP1, !UPT ;  /* 0x00000019ff1d7290 */ /* 0x000fe20008ffe4ff */
[----:B-1----:R-:W-:Y:S01]  /*1ce0*/  SHF.L.U32 R2, R15, 0x1f, RZ ;  /* 0x0000001f0f027819 */ /* 0x002fe200000006ff */
[----:B------:R-:W-:Y:S02]  /*1cf0*/  UIADD3 UR32, UPT, UPT, UR32, 0x3400, URZ ;  /* 0x0000340020207890 */ /* 0x000fe4000fffe0ff */
[----:B------:R-:W-:Y:S01]  /*1d00*/  UIADD3.X UR27, UPT, UPT, URZ, UR25, URZ, UP0, !UPT ;  /* 0x00000019ff1b7290 */ /* 0x000fe200087fe4ff */
[----:B------:R1:W4:Y:S01]  /*1d10*/  SYNCS.PHASECHK.TRANS64.TRYWAIT P0, [UR8+0x88], R2 ;  /* 0x00008802ff0075a7 */ /* 0x0003220008001108 */
[----:B------:R-:W-:Y:S01]  /*1d20*/  ULEA UR8, UR17, UR4, 0xc ;  /* 0x0000000411087291 */ /* 0x000fe2000f8e60ff */
[----:B------:R-:W-:Y:S01]  /*1d30*/  UMOV UR18, 0x0 ;  /* 0x0000000000127882 */ /* 0x000fe20000000000 */
[----:B------:R-:W-:-:S02]  /*1d40*/  UMOV UR19, 0x10000000 ;  /* 0x1000000000137882 */ /* 0x000fc40000000000 */
[----:B------:R-:W-:Y:S01]  /*1d50*/  UIADD3 UR8, UPT, UPT, UR8, 0x25400, URZ ;  /* 0x0002540008087890 */ /* 0x000fe2000fffe0ff */
[----:B------:R2:W-:Y:S01]  /*1d60*/  UTMALDG.3D.2CTA [UR32], [UR28], desc[UR18] ;  /* 0x000012201c0075b4 */ /* 0x0005e20008211000 */
[----:B------:R-:W-:Y:S01]  /*1d70*/  UMOV UR10, UR34 ;  /* 0x00000022000a7c82 */ /* 0x000fe20008000000 */
[----:B------:R-:W-:Y:S01]  /*1d80*/  UMOV UR12, UR36 ;  /* 0x00000024000c7c82 */ /* 0x000fe20008000000 */
[----:B------:R-:W-:Y:S01]  /*1d90*/  UMOV UR9, UR33 ;  /* 0x0000002100097c82 */ /* 0x000fe20008000000 */
[----:B------:R-:W-:Y:S01]  /*1da0*/  UMOV UR23, UR5 ;  /* 0x0000000500177c82 */ /* 0x000fe20008000000 */
[----:B------:R-:W-:-:S03]  /*1db0*/  UMOV UR17, UR13 ;  /* 0x0000000d00117c82 */ /* 0x000fc60008000000 */
[----:B------:R1:W-:Y:S01]  /*1dc0*/  UTMALDG.3D.2CTA [UR8], [UR26], desc[UR18] ;  /* 0x000012081a0075b4 */ /* 0x0003e20008211000 */
[----:B--2---:R-:W-:Y:S01]  /*1dd0*/  UIADD3 UR34, UPT, UPT, UR34, 0x40, URZ ;  /* 0x0000004022227890 */ /* 0x004fe2000fffe0ff */
[----:B------:R-:W-:Y:S11]  /*1de0*/  BRA.U UP2, `(.L_x_32) ;  /* 0xfffffffd024c7547 */ /* 0x000ff6000b83ffff */
.L_x_26:
[----:B--2-4-:R-:W-:Y:S01]  /*1df0*/  PLOP3.LUT P0, PT, PT, PT, UP5, 0x80, 0x8 ;  /* 0x000000000008781c */ /* 0x014fe20003f0f058 */
[----:B-1----:R-:W-:Y:S01]  /*1e00*/  ULEA UR8, UR13, UR4, 0x3 ;  /* 0x000000040d087291 */ /* 0x002fe2000f8e18ff */
[----:B------:R-:W-:Y:S01]  /*1e10*/  SHF.L.U32 R2, R15, 0x1f, RZ ;  /* 0x0000001f0f027819 */ /* 0x000fe200000006ff */
[----:B------:R-:W-:-:S10]  /*1e20*/  UISETP.GT.AND UP0, UPT, UR22, UR21, UPT ;  /* 0x000000151600728c */ /* 0x000fd4000bf04270 */
[----:B------:R-:W-:Y:S01]  /*1e30*/  @!P0 SYNCS.ARRIVE.TRANS64.A1T0 RZ, [UR4+0x148], RZ ;  /* 0x000148ffffff89a7 */ /* 0x000fe20008100004 */
[----:B------:R1:W2:Y:S01]  /*1e40*/  SYNCS.PHASECHK.TRANS64.TRYWAIT P0, [UR8+0x88], R2 ;  /* 0x00008802ff0075a7 */ /* 0x0002a20008001108 */
[----:B------:R-:W-:Y:S05]  /*1e50*/  BRA.U !UP0, `(.L_x_33) ;  /* 0x0000000108c07547 */ /* 0x000fea000b800000 */
[----:B------:R-:W-:Y:S01]  /*1e60*/  UIADD3 UR26, UPT, UPT, UR14, UR23, URZ ;  /* 0x000000170e1a7290 */ /* 0x000fe2000fffe0ff */
[----:B------:R-:W-:-:S11]  /*1e70*/  UMOV UR27, UR13 ;  /* 0x0000000d001b7c82 */ /* 0x000fd60008000000 */
.L_x_39:
[----:B------:R-:W-:Y:S01]  /*1e80*/  ULEA UR17, UR27, UR4, 0x3 ;  /* 0x000000041b117291 */ /* 0x000fe2000f8e18ff */
[----:B--2---:R-:W-:Y:S01]  /*1e90*/  @P5 MOV R3, 0x6000 ;  /* 0x0000600000035802 */ /* 0x004fe20000000f00 */
[----:B-12---:R-:W-:Y:S10]  /*1ea0*/  @P0 BRA `(.L_x_34) ;  /* 0x00000000000c0947 */ /* 0x006ff40003800000 */
[----:B------:R-:W-:-:S04]  /*1eb0*/  SHF.L.U32 R4, R15, 0x1f, RZ ;  /* 0x0000001f0f047819 */ /* 0x000fc800000006ff */
[----:B------:R-:W2:Y:S02]  /*1ec0*/  SYNCS.PHASECHK.TRANS64.TRYWAIT P0, [UR17+0x88], R4 ;  /* 0x00008804ff0075a7 */ /* 0x000ea40008001111 */
[----:B--2---:R-:W-:Y:S05]  /*1ed0*/  @!P0 BRA `(.L_x_35) ;  /* 0x0000006000cc8947 */ /* 0x004fea0003800000 */
.L_x_34:
[----:B------:R2:W-:Y:S01]  /*1ee0*/  @P5 SYNCS.ARRIVE.TRANS64 RZ, [UR17], R3 ;  /* 0x00000003ffff59a7 */ /* 0x0005e20008000011 */
[----:B------:R-:W-:-:S04]  /*1ef0*/  ULOP3.LUT UR8, UR7, 0x2, URZ, 0xfc, !UPT ;  /* 0x0000000207087892 */ /* 0x000fc8000f8efcff */
[----:B------:R-:W-:-:S09]  /*1f00*/  UISETP.NE.AND UP0, UPT, UR8, 0x2, UPT ;  /* 0x000000020800788c */ /* 0x000fd2000bf05270 */
[----:B------:R-:W-:Y:S05]  /*1f10*/  BRA.U UP0, `(.L_x_36) ;  /* 0x0000000100047547 */ /* 0x000fea000b800000 */
[----:B------:R-:W-:Y:S05]  /*1f20*/  BPT.TRAP 0x1 ;  /* 0x000000040000795c */ /* 0x000fea0000300000 */
.L_x_36:
[----:B------:R-:W-:Y:S04]  /*1f30*/  BSSY.RECONVERGENT B0, `(.L_x_37) ;  /* 0x0000003000007945 */ /* 0x000fe80003800200 */
[----:B------:R-:W-:Y:S05]  /*1f40*/  @!P4 BRA `(.L_x_38) ;  /* 0x000000000004c947 */ /* 0x000fea0003800000 */
[----:B------:R-:W-:Y:S05]  /*1f50*/  BPT.TRAP 0x1 ;  /* 0x000000040000795c */ /* 0x000fea0000300000 */
.L_x_38:
[----:B------:R-:W-:Y:S05]  /*1f60*/  BSYNC.RECONVERGENT B0 ;  /* 0x0000000000007941 */ /* 0x000fea0003800200 */
.L_x_37:
        /* <DEDUP_REMOVED lines=9> */
[----:B------:R-:W-:Y:S02]  /*2000*/  USHF.L.U32 UR18, UR23, 0x6, URZ ;  /* 0x0000000617127899 */ /* 0x000fe400080006ff */
[----:B------:R-:W-:Y:S01]  /*2010*/  ULOP3.LUT UR17, UR17, 0xfefffff8, URZ, 0xc0, !UPT ;  /* 0xfefffff811117892 */ /* 0x000fe2000f8ec0ff */
[----:B-1----:R-:W-:Y:S01]  /*2020*/  SHF.L.U32 R2, R15, 0x1f, RZ ;  /* 0x0000001f0f027819 */ /* 0x002fe200000006ff */
[----:B------:R-:W-:Y:S02]  /*2030*/  UIADD3 UR16, UPT, UPT, UR16, 0x3400, URZ ;  /* 0x0000340010107890 */ /* 0x000fe4000fffe0ff */
[----:B------:R-:W-:Y:S01]  /*2040*/  UIADD3.X UR33, UPT, UPT, URZ, UR25, URZ, UP1, !UPT ;  /* 0x00000019ff217290 */ /* 0x000fe20008ffe4ff */
[----:B------:R4:W1:Y:S01]  /*2050*/  SYNCS.PHASECHK.TRANS64.TRYWAIT P0, [UR8+0x88], R2 ;  /* 0x00008802ff0075a7 */ /* 0x0008620008001108 */
[----:B------:R-:W-:-:S02]  /*2060*/  ULEA UR8, UR27, UR4, 0xc ;  /* 0x000000041b087291 */ /* 0x000fc4000f8e60ff */
[----:B------:R-:W-:Y:S02]  /*2070*/  UIADD3.X UR31, UPT, UPT, URZ, UR25, URZ, UP0, !UPT ;  /* 0x00000019ff1f7290 */ /* 0x000fe400087fe4ff */
[----:B------:R-:W-:Y:S01]  /*2080*/  UIADD3 UR8, UPT, UPT, UR8, 0x25400, URZ ;  /* 0x0002540008087890 */ /* 0x000fe2000fffe0ff */
[----:B------:R-:W-:Y:S01]  /*2090*/  UMOV UR28, 0x0 ;  /* 0x00000000001c7882 */ /* 0x000fe20000000000 */
[----:B------:R-:W-:Y:S01]  /*20a0*/  UMOV UR29, 0x10000000 ;  /* 0x10000000001d7882 */ /* 0x000fe20000000000 */
[----:B------:R-:W-:Y:S01]  /*20b0*/  UMOV UR19, UR35 ;  /* 0x0000002300137c82 */ /* 0x000fe20008000000 */
[----:B------:R-:W-:Y:S01]  /*20c0*/  UMOV UR20, UR36 ;  /* 0x0000002400147c82 */ /* 0x000fe20008000000 */
[----:B------:R-:W-:Y:S01]  /*20d0*/  UMOV UR12, UR36 ;  /* 0x00000024000c7c82 */ /* 0x000fe20008000000 */
[----:B------:R-:W-:Y:S01]  /*20e0*/  UMOV UR9, UR17 ;  /* 0x0000001100097c82 */ /* 0x000fe20008000000 */
[----:B------:R-:W-:Y:S01]  /*20f0*/  UMOV UR10, UR18 ;  /* 0x00000012000a7c82 */ /* 0x000fe20008000000 */
[----:B------:R4:W-:Y:S01]  /*2100*/  UTMALDG.3D.2CTA [UR16], [UR32], desc[UR28] ;  /* 0x00001c10200075b4 */ /* 0x0009e20008211000 */
[----:B------:R-:W-:Y:S01]  /*2110*/  UIADD3 UR23, UPT, UPT, UR23, 0x1, URZ ;  /* 0x0000000117177890 */ /* 0x000fe2000fffe0ff */
[----:B------:R-:W-:-:S03]  /*2120*/  UMOV UR27, UR13 ;  /* 0x0000000d001b7c82 */ /* 0x000fc60008000000 */
[----:B------:R-:W-:Y:S01]  /*2130*/  UISETP.NE.AND UP0, UPT, UR23, UR26, UPT ;  /* 0x0000001a1700728c */ /* 0x000fe2000bf05270 */
[----:B------:R4:W-:Y:S08]  /*2140*/  UTMALDG.3D.2CTA [UR8], [UR30], desc[UR28] ;  /* 0x00001c081e0075b4 */ /* 0x0009f00008211000 */
[----:B----4-:R-:W-:Y:S05]  /*2150*/  BRA.U UP0, `(.L_x_39) ;  /* 0xfffffffd00487547 */ /* 0x010fea000b83ffff */
.L_x_33:
[C---:B-1----:R-:W-:Y:S01]  /*2160*/  LEA R2, R14.reuse, UR4, 0x3 ;  /* 0x000000040e027c11 */ /* 0x042fe2000f8e18ff */
[----:B------:R-:W-:Y:S01]  /*2170*/  NOP ;  /* 0x0000000000007918 */ /* 0x000fe20000000000 */
[----:B--2---:R-:W-:Y:S02]  /*2180*/  SHF.L.U32 R3, R13, 0x1f, RZ ;  /* 0x0000001f0d037819 */ /* 0x004fe400000006ff */
[----:B------:R-:W-:Y:S02]  /*2190*/  LEA R4, R14, UR4, 0x4 ;  /* 0x000000040e047c11 */ /* 0x000fe4000f8e20ff */
[----:B------:R-:W1:Y:S02]  /*21a0*/  SYNCS.PHASECHK.TRANS64.TRYWAIT P0, [R2+URZ+0x150], R3 ;  /* 0x00015003020075a7 */ /* 0x000e6400080011ff */
[----:B-1----:R-:W-:Y:S05]  /*21b0*/  @!P0 BRA `(.L_x_40) ;  /* 0x00000060002c8947 */ /* 0x002fea0003800000 */
.L_x_152:
[----:B------:R-:W2:Y:S01]  /*21c0*/  LDS.128 R4, [R4+0x1e0] ;  /* 0x0001e00004047984 */ /* 0x000ea20000000c00 */
[----:B------:R-:W-:Y:S01]  /*21d0*/  ISETP.GE.AND P0, PT, R26, 0x1, PT ;  /* 0x000000011a00780c */ /* 0x000fe20003f06270 */
[----:B-1----:R-:W-:Y:S01]  /*21e0*/  VIADD R2, R2, 0x160 ;  /* 0x0000016002027836 */ /* 0x002fe20000000000 */
[----:B------:R-:W-:Y:S01]  /*21f0*/  @!PT LDS RZ, [RZ] ;  /* 0x00000000fffff984 */ /* 0x000fe20000000800 */
[----:B------:R-:W-:Y:S01]  /*2200*/  @!PT LDS RZ, [RZ] ;  /* 0x00000000fffff984 */ /* 0x000fe20000000800 */
[----:B------:R-:W-:Y:S01]  /*2210*/  @!PT LDS RZ, [RZ] ;  /* 0x00000000fffff984 */ /* 0x000fe20000000800 */
[----:B------:R-:W-:Y:S01]  /*2220*/  @!PT LDS RZ, [RZ] ;  /* 0x00000000fffff984 */ /* 0x000fe20000000800 */
[----:B------:R1:W-:Y:S06]  /*2230*/  MEMBAR.ALL.CTA ;  /* 0x0000000000007992 */ /* 0x0003ec0000008000 */
[----:B-1----:R-:W1:Y:S01]  /*2240*/  FENCE.VIEW.ASYNC.S ;  /* 0x00000000000073c6 */ /* 0x002e620000000000 */
[----:B------:R-:W-:-:S04]  /*2250*/  PRMT R2, RZ, 0x654, R2 ;  /* 0x00000654ff027816 */ /* 0x000fc80000000002 */
[----:B-1----:R1:W-:Y:S01]  /*2260*/  SYNCS.ARRIVE.TRANS64.RED.A1T0 RZ, [R2+URZ], RZ ;  /* 0x000000ff02ff79a7 */ /* 0x0023e200081004ff */
[----:B--2---:R-:W-:-:S13]  /*2270*/  LOP3.LUT P2, RZ, R6, 0x1, RZ, 0xc0, !PT ;  /* 0x0000000106ff7812 */ /* 0x004fda000784c0ff */
[----:B------:R-:W-:Y:S01]  /*2280*/  @P2 SHF.R.U32.HI R3, RZ, 0x10, R5 ;  /* 0x00000010ff032819 */ /* 0x000fe20000011605 */
[----:B------:R-:W-:Y:S01]  /*2290*/  VOTEU.ANY UP0, P2 ;  /* 0x0000000000ff7886 */ /* 0x000fe20001000100 */
[----:B------:R-:W-:Y:S02]  /*22a0*/  @P2 MOV R10, R4 ;  /* 0x00000004000a2202 */ /* 0x000fe40000000f00 */
[----:B------:R-:W-:Y:S02]  /*22b0*/  @P2 R2UR.BROADCAST UR8, R3 ;  /* 0x00000000030822ca */ /* 0x000fe400008e0000 */
[----:B------:R-:W-:-:S11]  /*22c0*/  @P2 LOP3.LUT R9, R5, 0xffff, RZ, 0xc0, !PT ;  /* 0x0000ffff05092812 */ /* 0x000fd600078ec0ff */
[----:B------:R-:W-:Y:S01]  /*22d0*/  @UP0 UMOV UR36, UR8 ;  /* 0x0000000800240c82 */ /* 0x000fe20008000000 */
[----:B-1----:R-:W-:Y:S05]  /*22e0*/  @!P0 BRA `(.L_x_41) ;  /* 0x0000000000b88947 */ /* 0x002fea0003800000 */
[----:B------:R-:W3:Y:S01]  /*22f0*/  LDC.64 R4, c[0x0][0xb18] ;  /* 0x0002c600ff047b82 */ /* 0x000ee20000000a00 */
[----:B------:R-:W-:-:S07]  /*2300*/  ISETP.NE.AND P3, PT, R26, 0x1, PT ;  /* 0x000000011a00780c */ /* 0x000fce0003f65270 */
[----:B------:R-:W1:Y:S08]  /*2310*/  LDC.64 R6, c[0x0][0xb10] ;  /* 0x0002c400ff067b82 */ /* 0x000e700000000a00 */
[----:B------:R-:W2:Y:S08]  /*2320*/  LDC R18, c[0x0][0xb20] ;  /* 0x0002c800ff127b82 */ /* 0x000eb00000000800 */
[----:B------:R-:W4:Y:S01]  /*2330*/  LDC R19, c[0x0][0xb0c] ;  /* 0x0002c300ff137b82 */ /* 0x000f220000000800 */
[----:B---3--:R-:W-:Y:S01]  /*2340*/  IMAD.HI.U32 R21, R0, R5, RZ ;  /* 0x0000000500157227 */ /* 0x008fe200078e00ff */
[----:B------:R-:W-:-:S03]  /*2350*/  ISETP.NE.AND P0, PT, R4, 0x1, PT ;  /* 0x000000010400780c */ /* 0x000fc60003f05270 */
[----:B------:R-:W-:-:S03]  /*2360*/  IMAD.HI.U32 R5, R9, R5, RZ ;  /* 0x0000000509057227 */ /* 0x000fc600078e00ff */
[----:B------:R-:W3:Y:S01]  /*2370*/  LDC.64 R2, c[0x0][0xb28] ;  /* 0x0002ca00ff027b82 */ /* 0x000ee20000000a00 */
[----:B-1----:R-:W-:-:S04]  /*2380*/  IMAD.HI.U32 R22, R8, R6, RZ ;  /* 0x0000000608167227 */ /* 0x002fc800078e00ff */
[----:B------:R-:W-:Y:S01]  /*2390*/  IMAD.HI.U32 R23, R10, R6, RZ ;  /* 0x000000060a177227 */ /* 0x000fe200078e00ff */
[----:B------:R-:W-:Y:S02]  /*23a0*/  SHF.R.U32.HI R22, RZ, R7, R22 ;  /* 0x00000007ff167219 */ /* 0x000fe40000011616 */
[-C--:B--2---:R-:W-:Y:S02]  /*23b0*/  SHF.R.U32.HI R21, RZ, R18.reuse, R21 ;  /* 0x00000012ff157219 */ /* 0x084fe40000011615 */
[----:B------:R-:W-:Y:S02]  /*23c0*/  SHF.R.U32.HI R5, RZ, R18, R5 ;  /* 0x00000012ff057219 */ /* 0x000fe40000011605 */
[----:B------:R-:W-:Y:S02]  /*23d0*/  SEL R21, R0, R21, !P0 ;  /* 0x0000001500157207 */ /* 0x000fe40004000000 */
[----:B------:R-:W-:Y:S02]  /*23e0*/  SHF.R.U32.HI R23, RZ, R7, R23 ;  /* 0x00000007ff177219 */ /* 0x000fe40000011617 */
[----:B----4-:R-:W-:-:S02]  /*23f0*/  ISETP.NE.AND P1, PT, R19, 0x1, PT ;  /* 0x000000011300780c */ /* 0x010fc40003f25270 */
[----:B------:R-:W-:Y:S02]  /*2400*/  SEL R5, R9, R5, !P0 ;  /* 0x0000000509057207 */ /* 0x000fe40004000000 */
[----:B------:R-:W-:Y:S02]  /*2410*/  SEL R22, R8, R22, !P1 ;  /* 0x0000001608167207 */ /* 0x000fe40004800000 */
[----:B------:R-:W-:Y:S01]  /*2420*/  SEL R23, R10, R23, !P1 ;  /* 0x000000170a177207 */ /* 0x000fe20004800000 */
[----:B---3--:R-:W-:-:S04]  /*2430*/  IMAD.HI.U32 R20, R21, R2, RZ ;  /* 0x0000000215147227 */ /* 0x008fc800078e00ff */
        /* <DEDUP_REMOVED lines=10> */
[----:B------:R-:W-:-:S04]  /*24e0*/  @!P0 IMAD.HI.U32 R7, R23, R2, RZ ;  /* 0x0000000217078227 */ /* 0x000fc800078e00ff */
[----:B------:R-:W-:Y:S01]  /*24f0*/  IMAD.MOV R2, RZ, RZ, -R6 ;  /* 0x000000ffff027224 */ /* 0x000fe200078e0a06 */
[----:B------:R-:W-:Y:S02]  /*2500*/  @!P0 SHF.R.U32.HI R3, RZ, R3, R7 ;  /* 0x00000003ff038219 */ /* 0x000fe40000011607 */
[----:B------:R-:W-:Y:S01]  /*2510*/  IADD3 R7, PT, PT, -R5, RZ, RZ ;  /* 0x000000ff05077210 */ /* 0x000fe20007ffe1ff */
[----:B------:R-:W-:Y:S01]  /*2520*/  IMAD R2, R26, R2, R5 ;  /* 0x000000021a027224 */ /* 0x000fe200078e0205 */
        /* <DEDUP_REMOVED lines=10> */
.L_x_41:
[----:B------:R-:W1:Y:S02]  /*25d0*/  LDCU UR8, c[0x0][0xb30] ;  /* 0x00016600ff0877ac */ /* 0x000e640008000800 */
[----:B-1----:R-:W-:-:S09]  /*25e0*/  UISETP.NE.AND UP0, UPT, UR8, 0x1, UPT ;  /* 0x000000010800788c */ /* 0x002fd2000bf05270 */
[----:B------:R-:W-:Y:S05]  /*25f0*/  BRA.U UP0, `(.L_x_42) ;  /* 0x0000000100407547 */ /* 0x000fea000b800000 */
[----:B------:R-:W1:Y:S08]  /*2600*/  LDC.64 R4, c[0x0][0xb10] ;  /* 0x0002c400ff047b82 */ /* 0x000e700000000a00 */
[----:B------:R-:W2:Y:S08]  /*2610*/  LDC.64 R2, c[0x0][0xb18] ;  /* 0x0002c600ff027b82 */ /* 0x000eb00000000a00 */
[----:B------:R-:W4:Y:S08]  /*2620*/  LDC R6, c[0x0][0xb20] ;  /* 0x0002c800ff067b82 */ /* 0x000f300000000800 */
[----:B------:R-:W3:Y:S01]  /*2630*/  LDC R7, c[0x0][0xb0c] ;  /* 0x0002c300ff077b82 */ /* 0x000ee20000000800 */
[----:B-1----:R-:W-:-:S05]  /*2640*/  IMAD.HI.U32 R4, R10, R4, RZ ;  /* 0x000000040a047227 */ /* 0x002fca00078e00ff */
[----:B------:R-:W-:Y:S01]  /*2650*/  SHF.R.U32.HI R4, RZ, R5, R4 ;  /* 0x00000005ff047219 */ /* 0x000fe20000011604 */
[----:B--2---:R-:W-:Y:S01]  /*2660*/  IMAD.HI.U32 R3, R9, R3, RZ ;  /* 0x0000000309037227 */ /* 0x004fe200078e00ff */
[----:B------:R-:W-:-:S04]  /*2670*/  ISETP.NE.AND P0, PT, R2, 0x1, PT ;  /* 0x000000010200780c */ /* 0x000fc80003f05270 */
[----:B----4-:R-:W-:-:S04]  /*2680*/  SHF.R.U32.HI R3, RZ, R6, R3 ;  /* 0x00000006ff037219 */ /* 0x010fc80000011603 */
[----:B------:R-:W-:Y:S02]  /*2690*/  SEL R3, R9, R3, !P0 ;  /* 0x0000000309037207 */ /* 0x000fe40004000000 */
[----:B---3--:R-:W-:-:S04]  /*26a0*/  ISETP.NE.AND P1, PT, R7, 0x1, PT ;  /* 0x000000010700780c */ /* 0x008fc80003f25270 */
[----:B------:R-:W-:-:S05]  /*26b0*/  SEL R4, R10, R4, !P1 ;  /* 0x000000040a047207 */ /* 0x000fca0004800000 */
[----:B------:R-:W-:Y:S02]  /*26c0*/  IMAD.IADD R5, R3, 0x1, -R4 ;  /* 0x0000000103057824 */ /* 0x000fe400078e0a04 */
[----:B------:R-:W-:Y:S02]  /*26d0*/  IMAD.IADD R3, R4, 0x1, -R3 ;  /* 0x0000000104037824 */ /* 0x000fe400078e0a03 */
[----:B------:R-:W-:Y:S02]  /*26e0*/  IMAD R10, R5, R7, R10 ;  /* 0x00000007050a7224 */ /* 0x000fe400078e020a */
[----:B------:R-:W-:-:S07]  /*26f0*/  IMAD R9, R3, R2, R9 ;  /* 0x0000000203097224 */ /* 0x000fce00078e0209 */
.L_x_42:
[----:B------:R-:W-:Y:S01]  /*2700*/  VIADD R14, R14, 0x1 ;  /* 0x000000010e0e7836 */ /* 0x000fe20000000000 */
[----:B------:R-:W-:Y:S01]  /*2710*/  UPLOP3.LUT UP5, UPT, UPT, UPT, UPT, 0x80, 0x8 ;  /* 0x000000000008789c */ /* 0x000fe20003faf070 */
[----:B------:R-:W-:Y:S02]  /*2720*/  IMAD.IADD R3, R10, 0x1, R61 ;  /* 0x000000010a037824 */ /* 0x000fe400078e023d */
[----:B------:R-:W-:Y:S01]  /*2730*/  IMAD.IADD R4, R9, 0x1, R60 ;  /* 0x0000000109047824 */ /* 0x000fe200078e023c */
[----:B------:R-:W-:-:S04]  /*2740*/  ISETP.NE.AND P0, PT, R14, 0x2, PT ;  /* 0x000000020e00780c */ /* 0x000fc80003f05270 */
[----:B------:R-:W-:Y:S02]  /*2750*/  SEL R2, RZ, 0x1, P0 ;  /* 0x00000001ff027807 */ /* 0x000fe40000000000 */
[----:B------:R-:W-:Y:S02]  /*2760*/  SEL R14, R14, RZ, P0 ;  /* 0x000000ff0e0e7207 */ /* 0x000fe40000000000 */
[----:B------:R-:W-:Y:S01]  /*2770*/  LOP3.LUT R13, R13, R2, RZ, 0x3c, !PT ;  /* 0x000000020d0d7212 */ /* 0x000fe200078e3cff */
[----:B------:R-:W-:Y:S06]  /*2780*/  @P2 BRA `(.L_x_43) ;  /* 0xfffffff000542947 */ /* 0x000fec000383ffff */
[----:B------:R-:W-:Y:S01]  /*2790*/  UIADD3 UR4, UPT, UPT, UR4, 0x88, URZ ;  /* 0x0000008804047890 */ /* 0x000fe2000fffe0ff */
[----:B------:R-:W-:-:S03]  /*27a0*/  SHF.L.U32 R2, R15, 0x1f, RZ ;  /* 0x0000001f0f027819 */ /* 0x000fc600000006ff */
[----:B------:R-:W-:-:S09]  /*27b0*/  ULEA UR5, UR13, UR4, 0x3 ;  /* 0x000000040d057291 */ /* 0x000fd2000f8e18ff */
[----:B------:R-:W1:Y:S02]  /*27c0*/  SYNCS.PHASECHK.TRANS64.TRYWAIT P0, [UR5], R2 ;  /* 0x00000002ff0075a7 */ /* 0x000e640008001105 */
[----:B-1----:R-:W-:Y:S05]  /*27d0*/  @!P0 BRA `(.L_x_44) ;  /* 0x0000005800b88947 */ /* 0x002fea0003800000 */
.L_x_154:
[----:B------:R-:W-:-:S04]  /*27e0*/  UIADD3 UR6, UPT, UPT, UR13, 0x1, URZ ;  /* 0x000000010d067890 */ /* 0x000fc8000fffe0ff */
[----:B------:R-:W-:-:S04]  /*27f0*/  UISETP.NE.AND UP0, UPT, UR6, 0x11, UPT ;  /* 0x000000110600788c */ /* 0x000fc8000bf05270 */
[----:B------:R-:W-:Y:S02]  /*2800*/  USEL UR7, URZ, 0x1, UP0 ;  /* 0x00000001ff077887 */ /* 0x000fe40008000000 */
[----:B------:R-:W-:-:S04]  /*2810*/  USEL UR6, UR6, URZ, UP0 ;  /* 0x000000ff06067287 */ /* 0x000fc80008000000 */
[----:B------:R-:W-:Y:S01]  /*2820*/  ULEA UR5, UR6, UR4, 0x3 ;  /* 0x0000000406057291 */ /* 0x000fe2000f8e18ff */
[----:B-1----:R-:W-:-:S04]  /*2830*/  LOP3.LUT R2, R15, UR7, RZ, 0x3c, !PT ;  /* 0x000000070f027c12 */ /* 0x002fc8000f8e3cff */
[----:B------:R-:W-:-:S04]  /*2840*/  SHF.L.U32 R3, R2, 0x1f, RZ ;  /* 0x0000001f02037819 */ /* 0x000fc800000006ff */
[----:B------:R-:W1:Y:S02]  /*2850*/  SYNCS.PHASECHK.TRANS64.TRYWAIT P0, [UR5], R3 ;  /* 0x00000003ff0075a7 */ /* 0x000e640008001105 */
[----:B-1----:R-:W-:Y:S05]  /*2860*/  @!P0 BRA `(.L_x_45) ;  /* 0x0000005800ac8947 */ /* 0x002fea0003800000 */
.L_x_156:
[----:B------:R-:W-:-:S04]  /*2870*/  UIADD3 UR6, UPT, UPT, UR6, 0x1, URZ ;  /* 0x0000000106067890 */ /* 0x000fc8000fffe0ff */
[----:B------:R-:W-:-:S04]  /*2880*/  UISETP.NE.AND UP0, UPT, UR6, 0x11, UPT ;  /* 0x000000110600788c */ /* 0x000fc8000bf05270 */
[----:B------:R-:W-:Y:S02]  /*2890*/  USEL UR7, URZ, 0x1, UP0 ;  /* 0x00000001ff077887 */ /* 0x000fe40008000000 */
[----:B------:R-:W-:-:S04]  /*28a0*/  USEL UR6, UR6, URZ, UP0 ;  /* 0x000000ff06067287 */ /* 0x000fc80008000000 */
[----:B------:R-:W-:Y:S01]  /*28b0*/  ULEA UR5, UR6, UR4, 0x3 ;  /* 0x0000000406057291 */ /* 0x000fe2000f8e18ff */
[----:B------:R-:W-:-:S04]  /*28c0*/  LOP3.LUT R2, R2, UR7, RZ, 0x3c, !PT ;  /* 0x0000000702027c12 */ /* 0x000fc8000f8e3cff */
[----:B-1----:R-:W-:-:S04]  /*28d0*/  SHF.L.U32 R3, R2, 0x1f, RZ ;  /* 0x0000001f02037819 */ /* 0x002fc800000006ff */
[----:B------:R-:W1:Y:S02]  /*28e0*/  SYNCS.PHASECHK.TRANS64.TRYWAIT P0, [UR5], R3 ;  /* 0x00000003ff0075a7 */ /* 0x000e640008001105 */
[----:B-1----:R-:W-:Y:S05]  /*28f0*/  @!P0 BRA `(.L_x_46) ;  /* 0x0000005800a08947 */ /* 0x002fea0003800000 */
.L_x_158:
        /* <DEDUP_REMOVED lines=9> */
.L_x_160:
        /* <DEDUP_REMOVED lines=9> */
.L_x_162:
        /* <DEDUP_REMOVED lines=9> */
.L_x_164:
        /* <DEDUP_REMOVED lines=9> */
.L_x_166:
        /* <DEDUP_REMOVED lines=9> */
.L_x_168:
        /* <DEDUP_REMOVED lines=9> */
.L_x_170:
        /* <DEDUP_REMOVED lines=9> */
.L_x_172:
        /* <DEDUP_REMOVED lines=9> */
.L_x_174:
        /* <DEDUP_REMOVED lines=9> */
.L_x_176:
        /* <DEDUP_REMOVED lines=9> */
.L_x_178:
        /* <DEDUP_REMOVED lines=9> */
.L_x_180:
        /* <DEDUP_REMOVED lines=9> */
.L_x_182:
        /* <DEDUP_REMOVED lines=9> */
.L_x_184:
[----:B------:R-:W-:-:S04]  /*3050*/  UIADD3 UR6, UPT, UPT, UR6, 0x1, URZ ;  /* 0x0000000106067890 */ /* 0x000fc8000fffe0ff */
[----:B------:R-:W-:-:S04]  /*3060*/  UISETP.NE.AND UP0, UPT, UR6, 0x11, UPT ;  /* 0x000000110600788c */ /* 0x000fc8000bf05270 */
[----:B------:R-:W-:Y:S02]  /*3070*/  USEL UR5, URZ, 0x1, UP0 ;  /* 0x00000001ff057887 */ /* 0x000fe40008000000 */
[----:B------:R-:W-:-:S04]  /*3080*/  USEL UR6, UR6, URZ, UP0 ;  /* 0x000000ff06067287 */ /* 0x000fc80008000000 */
[----:B------:R-:W-:Y:S01]  /*3090*/  ULEA UR6, UR6, UR4, 0x3 ;  /* 0x0000000406067291 */ /* 0x000fe2000f8e18ff */
[----:B------:R-:W-:-:S04]  /*30a0*/  LOP3.LUT R2, R2, UR5, RZ, 0x3c, !PT ;  /* 0x0000000502027c12 */ /* 0x000fc8000f8e3cff */
[----:B------:R-:W-:Y:S01]  /*30b0*/  SHF.L.U32 R2, R2, 0x1f, RZ ;  /* 0x0000001f02027819 */ /* 0x000fe200000006ff */
[----:B-1-3--:R-:W-:-:S07]  /*30c0*/  IMAD.U32 R0, RZ, RZ, UR6 ;  /* 0x00000006ff007e24 */ /* 0x00afce000f8e00ff */
.L_x_60:
[----:B-1----:R1:W2:Y:S02]  /*30d0*/  SYNCS.PHASECHK.TRANS64.TRYWAIT P0, [R0+URZ], R2 ;  /* 0x00000002000075a7 */ /* 0x0022a400080011ff */
[----:B--2---:R-:W-:Y:S05]  /*30e0*/  @!P0 NANOSLEEP.SYNCS 0x989680 ;  /* 0x009896800000895d */ /* 0x004fea0003900000 */
[----:B------:R-:W2:Y:S02]  /*30f0*/  @!P0 SYNCS.PHASECHK.TRANS64 P0, [R0+URZ], R2 ;  /* 0x00000002000085a7 */ /* 0x000ea400080010ff */
[----:B--2---:R-:W-:Y:S05]  /*3100*/  @P0 EXIT ;  /* 0x000000000000094d */ /* 0x004fea0003800000 */
[----:B------:R-:W-:Y:S05]  /*3110*/  BRA `(.L_x_60) ;  /* 0xfffffffc00ec7947 */ /* 0x000fea000383ffff */
.L_x_23:
[----:B------:R-:W-:-:S04]  /*3120*/  UISETP.NE.AND UP0, UPT, UR39, URZ, UPT ;  /* 0x000000ff2700728c */ /* 0x000fc8000bf05270 */
[----:B------:R-:W-:-:S09]  /*3130*/  UISETP.NE.OR UP0, UPT, UR10, 0x1, UP0 ;  /* 0x000000010a00788c */ /* 0x000fd20008705670 */
[----:B------:R-:W-:Y:S05]  /*3140*/  BRA.U UP0, `(.L_x_61) ;  /* 0x0000000500487547 */ /* 0x000fea000b800000 */
[----:B------:R-:W-:Y:S01]  /*3150*/  ISETP.GE.U32.AND P2, PT, R2, 0x2, PT ;  /* 0x000000020200780c */ /* 0x000fe20003f46070 */
[----:B------:R-:W-:Y:S01]  /*3160*/  IMAD.MOV.U32 R12, RZ, RZ, 0x1 ;  /* 0x00000001ff0c7424 */ /* 0x000fe200078e00ff */
[----:B------:R-:W-:Y:S02]  /*3170*/  CS2R R10, SRZ ;  /* 0x00000000000a7805 */ /* 0x000fe4000001ff00 */
[----:B------:R-:W-:Y:S01]  /*3180*/  CS2R R8, SRZ ;  /* 0x0000000000087805 */ /* 0x000fe2000001ff00 */
[----:B------:R-:W-:Y:S01]  /*3190*/  UMOV UR4, 0x400 ;  /* 0x0000040000047882 */ /* 0x000fe20000000000 */
[----:B------:R-:W-:Y:S01]  /*31a0*/  UMOV UR6, URZ ;  /* 0x000000ff00067c82 */ /* 0x000fe20008000000 */
[----:B------:R-:W-:-:S12]  /*31b0*/  ULEA UR39, UR39, UR4, 0x18 ;  /* 0x0000000427277291 */ /* 0x000fd8000f8ec0ff */
.L_x_65:
[----:B------:R-:W-:Y:S02]  /*31c0*/  LEA R0, R8, UR39, 0x3 ;  /* 0x0000002708007c11 */ /* 0x000fe4000f8e18ff */
[----:B------:R-:W-:-:S03]  /*31d0*/  SHF.L.U32 R4, R9, 0x1f, RZ ;  /* 0x0000001f09047819 */ /* 0x000fc600000006ff */
[----:B------:R-:W-:Y:S01]  /*31e0*/  VIADD R5, R0, 0x1c0 ;  /* 0x000001c000057836 */ /* 0x000fe20000000000 */
[----:B------:R-:W1:Y:S02]  /*31f0*/  SYNCS.PHASECHK.TRANS64.TRYWAIT P0, [R0+URZ+0x1b0], R4 ;  /* 0x0001b004000075a7 */ /* 0x000e6400080011ff */
[----:B-1----:R-:W-:Y:S05]  /*3200*/  @!P0 BRA `(.L_x_62) ;  /* 0x0000005400ac8947 */ /* 0x002fea0003800000 */
.L_x_185:
[----:B------:R-:W-:Y:S01]  /*3210*/  ULEA UR5, UR6, UR39, 0x3 ;  /* 0x0000002706057291 */ /* 0x000fe2000f8e18ff */
[----:B-1----:R-:W-:Y:S01]  /*3220*/  PRMT R0, RZ, 0x654, R5 ;  /* 0x00000654ff007816 */ /* 0x002fe20000000005 */
[----:B------:R-:W-:Y:S01]  /*3230*/  @!P2 IMAD.MOV.U32 R4, RZ, RZ, 0x10 ;  /* 0x00000010ff04a424 */ /* 0x000fe200078e00ff */
[----:B------:R-:W-:Y:S01]  /*3240*/  SHF.L.U32 R5, R12, 0x1f, RZ ;  /* 0x0000001f0c057819 */ /* 0x000fe200000006ff */
[----:B------:R-:W-:Y:S01]  /*3250*/  UIADD3 UR4, UPT, UPT, UR5, 0x150, URZ ;  /* 0x0000015005047890 */ /* 0x000fe2000fffe0ff */
[----:B------:R1:W-:Y:S05]  /*3260*/  SYNCS.ARRIVE.TRANS64.RED.A1T0 RZ, [R0+URZ], RZ ;  /* 0x000000ff00ff79a7 */ /* 0x0003ea00081004ff */
[----:B------:R-:W-:Y:S01]  /*3270*/  IMAD.U32 R6, RZ, RZ, UR4 ;  /* 0x00000004ff067e24 */ /* 0x000fe2000f8e00ff */
[----:B------:R-:W2:Y:S04]  /*3280*/  SYNCS.PHASECHK.TRANS64.TRYWAIT P0, [UR5+0x160], R5 ;  /* 0x00016005ff0075a7 */ /* 0x000ea80008001105 */
[----:B------:R-:W-:Y:S01]  /*3290*/  PRMT R6, R2, 0x654, R6 ;  /* 0x0000065402067816 */ /* 0x000fe20000000006 */
[----:B-12---:R-:W-:Y:S06]  /*32a0*/  @!P0 BRA `(.L_x_63) ;  /* 0x0000005400988947 */ /* 0x006fec0003800000 */
.L_x_187:
[----:B------:R-:W-:Y:S01]  /*32b0*/  ULEA UR4, UR6, UR39, 0x4 ;  /* 0x0000002706047291 */ /* 0x000fe2000f8e20ff */
[----:B------:R-:W-:Y:S01]  /*32c0*/  SEL R3, R6, R3, !P2 ;  /* 0x0000000306037207 */ /* 0x000fe20005000000 */
[----:B------:R-:W-:Y:S01]  /*32d0*/  UIADD3 UR5, UPT, UPT, UR5, 0x150, URZ ;  /* 0x0000015005057890 */ /* 0x000fe2000fffe0ff */
[----:B-1----:R-:W-:Y:S01]  /*32e0*/  LEA R0, R11, UR39, 0x3 ;  /* 0x000000270b007c11 */ /* 0x002fe2000f8e18ff */
[----:B------:R-:W-:Y:S01]  /*32f0*/  UIADD3 UR4, UPT, UPT, UR4, 0x1e0, URZ ;  /* 0x000001e004047890 */ /* 0x000fe2000fffe0ff */
[----:B------:R1:W-:Y:S01]  /*3300*/  @!P2 SYNCS.ARRIVE.TRANS64.RED RZ, [R3+URZ], R4 ;  /* 0x0000000403ffa9a7 */ /* 0x0003e200080004ff */
[----:B------:R-:W-:Y:S01]  /*3310*/  UIADD3 UR6, UPT, UPT, UR6, 0x1, URZ ;  /* 0x0000000106067890 */ /* 0x000fe2000fffe0ff */
[----:B------:R-:W-:-:S03]  /*3320*/  VIADD R8, R8, 0x1 ;  /* 0x0000000108087836 */ /* 0x000fc60000000000 */
[----:B------:R-:W-:Y:S02]  /*3330*/  UISETP.NE.AND UP0, UPT, UR6, 0x2, UPT ;  /* 0x000000020600788c */ /* 0x000fe4000bf05270 */
[----:B------:R-:W-:Y:S01]  /*3340*/  ISETP.NE.AND P0, PT, R8, 0x2, PT ;  /* 0x000000020800780c */ /* 0x000fe20003f05270 */
[----:B------:R-:W-:Y:S06]  /*3350*/  UGETNEXTWORKID.BROADCAST [UR4], [UR5] ;  /* 0x00000000040073ca */ /* 0x000fec0008000100 */
[----:B------:R-:W-:Y:S02]  /*3360*/  USEL UR4, URZ, 0x1, UP0 ;  /* 0x00000001ff047887 */ /* 0x000fe40008000000 */
[----:B------:R-:W-:-:S04]  /*3370*/  USEL UR6, UR6, URZ, UP0 ;  /* 0x000000ff06067287 */ /* 0x000fc80008000000 */
[----:B------:R-:W-:Y:S02]  /*3380*/  LOP3.LUT R12, R12, UR4, RZ, 0x3c, !PT ;  /* 0x000000040c0c7c12 */ /* 0x000fe4000f8e3cff */
[----:B-1----:R-:W-:-:S04]  /*3390*/  SHF.L.U32 R4, R10, 0x1f, RZ ;  /* 0x0000001f0a047819 */ /* 0x002fc800000006ff */
[----:B------:R-:W1:Y:S02]  /*33a0*/  SYNCS.PHASECHK.TRANS64.TRYWAIT P1, [R0+URZ+0x150], R4 ;  /* 0x00015004000075a7 */ /* 0x000e6400080211ff */
[----:B-1----:R-:W-:Y:S05]  /*33b0*/  @!P1 BRA `(.L_x_64) ;  /* 0x00000054006c9947 */ /* 0x002fea0003800000 */
.L_x_188:
[C---:B-1----:R-:W-:Y:S01]  /*33c0*/  LEA R4, R11.reuse, UR39, 0x4 ;  /* 0x000000270b047c11 */ /* 0x042fe2000f8e20ff */
[----:B------:R-:W-:Y:S01]  /*33d0*/  VIADD R0, R0, 0x160 ;  /* 0x0000016000007836 */ /* 0x000fe20000000000 */
[----:B------:R-:W-:Y:S01]  /*33e0*/  SEL R8, R8, RZ, P0 ;  /* 0x000000ff08087207 */ /* 0x000fe20000000000 */
[----:B------:R-:W-:-:S03]  /*33f0*/  VIADD R11, R11, 0x1 ;  /* 0x000000010b0b7836 */ /* 0x000fc60000000000 */
[----:B------:R-:W1:Y:S01]  /*3400*/  LDS.128 R4, [R4+0x1e0] ;  /* 0x0001e00004047984 */ /* 0x000e620000000c00 */
[----:B------:R-:W-:Y:S02]  /*3410*/  PRMT R0, RZ, 0x654, R0 ;  /* 0x00000654ff007816 */ /* 0x000fe40000000000 */
[C---:B------:R-:W-:Y:S01]  /*3420*/  ISETP.NE.AND P1, PT, R11.reuse, 0x2, PT ;  /* 0x000000020b00780c */ /* 0x040fe20003f25270 */
[----:B------:R-:W-:Y:S01]  /*3430*/  @!PT LDS RZ, [RZ] ;  /* 0x00000000fffff984 */ /* 0x000fe20000000800 */
[----:B------:R-:W-:Y:S01]  /*3440*/  @!PT LDS RZ, [RZ] ;  /* 0x00000000fffff984 */ /* 0x000fe20000000800 */
[----:B------:R-:W-:Y:S01]  /*3450*/  @!PT LDS RZ, [RZ] ;  /* 0x00000000fffff984 */ /* 0x000fe20000000800 */
[----:B------:R-:W-:Y:S01]  /*3460*/  @!PT LDS RZ, [RZ] ;  /* 0x00000000fffff984 */ /* 0x000fe20000000800 */
[----:B------:R2:W-:Y:S06]  /*3470*/  MEMBAR.ALL.CTA ;  /* 0x0000000000007992 */ /* 0x0005ec0000008000 */
[----:B--2---:R-:W2:Y:S01]  /*3480*/  FENCE.VIEW.ASYNC.S ;  /* 0x00000000000073c6 */ /* 0x004ea20000000000 */
[----:B------:R-:W-:Y:S01]  /*3490*/  SEL R11, R11, RZ, P1 ;  /* 0x000000ff0b0b7207 */ /* 0x000fe20000800000 */
[----:B--2---:R2:W-:Y:S01]  /*34a0*/  SYNCS.ARRIVE.TRANS64.RED.A1T0 RZ, [R0+URZ], RZ ;  /* 0x000000ff00ff79a7 */ /* 0x0045e200081004ff */
[----:B-1----:R-:W-:-:S02]  /*34b0*/  LOP3.LUT P3, RZ, R6, 0x1, RZ, 0xc0, !PT ;  /* 0x0000000106ff7812 */ /* 0x002fc4000786c0ff */
[----:B------:R-:W-:-:S04]  /*34c0*/  SEL R4, RZ, 0x1, P1 ;  /* 0x00000001ff047807 */ /* 0x000fc80000800000 */
[----:B------:R-:W-:Y:S02]  /*34d0*/  LOP3.LUT R10, R10, R4, RZ, 0x3c, !PT ;  /* 0x000000040a0a7212 */ /* 0x000fe400078e3cff */
[----:B--2---:R-:W-:-:S04]  /*34e0*/  SEL R0, RZ, 0x1, P0 ;  /* 0x00000001ff007807 */ /* 0x004fc80000000000 */
[----:B------:R-:W-:Y:S01]  /*34f0*/  LOP3.LUT R9, R9, R0, RZ, 0x3c, !PT ;  /* 0x0000000009097212 */ /* 0x000fe200078e3cff */
[----:B------:R-:W-:Y:S06]  /*3500*/  @P3 BRA `(.L_x_65) ;  /* 0xfffffffc002c3947 */ /* 0x000fec000383ffff */
[----:B------:R-:W-:Y:S01]  /*3510*/  ULEA UR5, UR6, UR39, 0x3 ;  /* 0x0000002706057291 */ /* 0x000fe2000f8e18ff */
[----:B------:R-:W-:-:S08]  /*3520*/  SHF.L.U32 R2, R12, 0x1f, RZ ;  /* 0x0000001f0c027819 */ /* 0x000fd000000006ff */
[----:B------:R-:W1:Y:S02]  /*3530*/  SYNCS.PHASECHK.TRANS64 P0, [UR5+0x160], R2 ;  /* 0x00016002ff0075a7 */ /* 0x000e640008001005 */
[----:B-1----:R-:W-:Y:S05]  /*3540*/  @P0 BRA `(.L_x_66) ;  /* 0x0000000000080947 */ /* 0x002fea0003800000 */
[----:B------:R-:W1:Y:S02]  /*3550*/  SYNCS.PHASECHK.TRANS64.TRYWAIT P0, [UR5+0x160], R2 ;  /* 0x00016002ff0075a7 */ /* 0x000e640008001105 */
[----:B-1----:R-:W-:Y:S05]  /*3560*/  @!P0 BRA `(.L_x_67) ;  /* 0x0000005400148947 */ /* 0x002fea0003800000 */
.L_x_66:
[----:B------:R-:W-:-:S04]  /*3570*/  UIADD3 UR4, UPT, UPT, UR6, 0x1, URZ ;  /* 0x0000000106047890 */ /* 0x000fc8000fffe0ff */
[----:B------:R-:W-:-:S04]  /*3580*/  UISETP.NE.AND UP0, UPT, UR4, 0x2, UPT ;  /* 0x000000020400788c */ /* 0x000fc8000bf05270 */
[----:B------:R-:W-:Y:S02]  /*3590*/  USEL UR7, URZ, 0x1, UP0 ;  /* 0x00000001ff077887 */ /* 0x000fe40008000000 */
[----:B------:R-:W-:-:S04]  /*35a0*/  USEL UR4, UR4, URZ, UP0 ;  /* 0x000000ff04047287 */ /* 0x000fc80008000000 */
[----:B------:R-:W-:Y:S01]  /*35b0*/  ULEA UR4, UR4, UR39, 0x3 ;  /* 0x0000002704047291 */ /* 0x000fe2000f8e18ff */
[----:B-1----:R-:W-:-:S04]  /*35c0*/  LOP3.LUT R2, R12, UR7, RZ, 0x3c, !PT ;  /* 0x000000070c027c12 */ /* 0x002fc8000f8e3cff */
[----:B------:R-:W-:-:S04]  /*35d0*/  SHF.L.U32 R0, R2, 0x1f, RZ ;  /* 0x0000001f02007819 */ /* 0x000fc800000006ff */
[----:B------:R-:W1:Y:S02]  /*35e0*/  SYNCS.PHASECHK.TRANS64 P0, [UR4+0x160], R0 ;  /* 0x00016000ff0075a7 */ /* 0x000e640008001004 */
[----:B-1----:R-:W-:Y:S05]  /*35f0*/  @P0 EXIT ;  /* 0x000000000000094d */ /* 0x002fea0003800000 */
[----:B------:R-:W-:Y:S02]  /*3600*/  SHF.L.U32 R2, R2, 0x1f, RZ ;  /* 0x0000001f02027819 */ /* 0x000fe400000006ff */
[----:B------:R-:W-:-:S07]  /*3610*/  MOV R0, UR4 ;  /* 0x0000000400007c02 */ /* 0x000fce0008000f00 */
.L_x_68:
[----:B-1----:R1:W2:Y:S02]  /*3620*/  SYNCS.PHASECHK.TRANS64.TRYWAIT P0, [R0+URZ+0x160], R2 ;  /* 0x00016002000075a7 */ /* 0x0022a400080011ff */
[----:B--2---:R-:W-:Y:S05]  /*3630*/  @!P0 NANOSLEEP.SYNCS 0x989680 ;  /* 0x009896800000895d */ /* 0x004fea0003900000 */
[----:B------:R-:W2:Y:S02]  /*3640*/  @!P0 SYNCS.PHASECHK.TRANS64 P0, [R0+URZ+0x160], R2 ;  /* 0x00016002000085a7 */ /* 0x000ea400080010ff */
[----:B--2---:R-:W-:Y:S05]  /*3650*/  @P0 EXIT ;  /* 0x000000000000094d */ /* 0x004fea0003800000 */
[----:B------:R-:W-:Y:S05]  /*3660*/  BRA `(.L_x_68) ;  /* 0xfffffffc00ec7947 */ /* 0x000fea000383ffff */
.L_x_61:
[----:B------:R-:W-:Y:S05]  /*3670*/  BRA.U UP3, `(.L_x_69) ;  /* 0x0000001103d87547 */ /* 0x000fea000b800000 */
[----:B------:R-:W-:Y:S01]  /*3680*/  UMOV UR6, 0x40 ;  /* 0x0000004000067882 */ /* 0x000fe20000000000 */
[----:B------:R-:W-:Y:S01]  /*3690*/  NOP ;  /* 0x0000000000007918 */ /* 0x000fe20000000000 */
[----:B------:R-:W-:Y:S01]  /*36a0*/  ULEA UR6, UR39, UR6, 0x18 ;  /* 0x0000000627067291 */ /* 0x000fe2000f8ec0ff */
[----:B------:R-:W-:Y:S02]  /*36b0*/  UMOV UR7, 0x400 ;  /* 0x0000040000077882 */ /* 0x000fe40000000000 */
[----:B------:R-:W-:-:S06]  /*36c0*/  ULEA UR39, UR39, UR7, 0x18 ;  /* 0x0000000727277291 */ /* 0x000fcc000f8ec0ff */
[----:B------:R-:W1:Y:S02]  /*36d0*/  LDS.U8 R0, [UR6+0x1c] ;  /* 0x00001c06ff007984 */ /* 0x000e640008000000 */
[----:B-1----:R-:W-:-:S13]  /*36e0*/  ISETP.NE.AND P0, PT, R0, RZ, PT ;  /* 0x000000ff0000720c */ /* 0x002fda0003f05270 */
[----:B------:R-:W-:Y:S05]  /*36f0*/  @P0 BRA `(.L_x_70) ;  /* 0x0000000400080947 */ /* 0x000fea0003800000 */
[----:B------:R-:W-:Y:S02]  /*3700*/  UISETP.NE.U32.AND UP0, UPT, UR5, 0x1, UPT ;  /* 0x000000010500788c */ /* 0x000fe4000bf05070 */
[----:B------:R-:W-:-:S07]  /*3710*/  UIADD3 UR8, UPT, UPT, UR6, 0x8, URZ ;  /* 0x0000000806087890 */ /* 0x000fce000fffe0ff */
[----:B------:R-:W-:Y:S05]  /*3720*/  BRA.U !UP0, `(.L_x_71) ;  /* 0x00000001089c7547 */ /* 0x000fea000b800000 */
[----:B------:R-:W-:Y:S01]  /*3730*/  ELECT P0, URZ, PT ;  /* 0x0000000000ff782f */ /* 0x000fe20003800000 */
[----:B------:R-:W-:-:S12]  /*3740*/  BSSY B0, `(.L_x_71) ;  /* 0x0000025000007945 */ /* 0x000fd80003800000 */
[----:B------:R-:W-:Y:S05]  /*3750*/  @!P0 BRA `(.L_x_72) ;  /* 0x00000000008c8947 */ /* 0x000fea0003800000 */
[----:B------:R-:W-:-:S05]  /*3760*/  UMOV UR7, 0x10 ;  /* 0x0000001000077882 */ /* 0x000fca0000000000 */
[----:B------:R-:W-:Y:S04]  /*3770*/  DEPBAR.LE SB1, 0x36 ;  /* 0x00009d800000791a */ /* 0x000fe80000000000 */
[----:B------:R-:W1:Y:S02]  /*3780*/  UTCATOMSWS.2CTA.FIND_AND_SET.ALIGN UP1, UR7, UR7 ;  /* 0x00000007000775e3 */ /* 0x000e640008220800 */
[----:B-1----:R-:W-:Y:S01]  /*3790*/  MOV R8, UR7 ;  /* 0x0000000700087c02 */ /* 0x002fe20008000f00 */
[----:B------:R-:W-:Y:S06]  /*37a0*/  BRA.U UP1, `(.L_x_73) ;  /* 0x0000000101187547 */ /* 0x000fec000b800000 */
.L_x_74:
[----:B------:R-:W-:Y:S05]  /*37b0*/  NANOSLEEP 0x64 ;  /* 0x000000640000795d */ /* 0x000fea0003800000 */
[----:B------:R-:W-:-:S05]  /*37c0*/  UMOV UR7, 0x10 ;  /* 0x0000001000077882 */ /* 0x000fca0000000000 */
[----:B------:R-:W-:Y:S04]  /*37d0*/  DEPBAR.LE SB1, 0x36 ;  /* 0x00009d800000791a */ /* 0x000fe80000000000 */
[----:B------:R-:W1:Y:S02]  /*37e0*/  UTCATOMSWS.2CTA.FIND_AND_SET.ALIGN UP1, UR7, UR7 ;  /* 0x00000007000775e3 */ /* 0x000e640008220800 */
[----:B-1----:R-:W-:Y:S01]  /*37f0*/  MOV R8, UR7 ;  /* 0x0000000700087c02 */ /* 0x002fe20008000f00 */
[----:B------:R-:W-:Y:S05]  /*3800*/  BRA.U !UP1, `(.L_x_74) ;  /* 0xfffffffd09e87547 */ /* 0x000fea000b83ffff */
.L_x_73:
[----:B------:R-:W1:Y:S01]  /*3810*/  LDS R4, [UR6+0x10] ;  /* 0x00001006ff047984 */ /* 0x000e620008000800 */
[----:B------:R-:W-:Y:S01]  /*3820*/  IMAD.U32 R0, RZ, RZ, UR39 ;  /* 0x00000027ff007e24 */ /* 0x000fe2000f8e00ff */
[----:B------:R-:W-:-:S03]  /*3830*/  MOV R2, UR4 ;  /* 0x0000000400027c02 */ /* 0x000fc60008000f00 */
[----:B------:R-:W-:Y:S01]  /*3840*/  VIADD R0, R0, 0x200 ;  /* 0x0000020000007836 */ /* 0x000fe20000000000 */
[----:B-1----:R-:W-:-:S04]  /*3850*/  SHF.L.U32 R4, R4, 0x1f, RZ ;  /* 0x0000001f04047819 */ /* 0x002fc800000006ff */
[----:B------:R-:W1:Y:S02]  /*3860*/  SYNCS.PHASECHK.TRANS64.TRYWAIT P0, [UR6+0x8], R4 ;  /* 0x00000804ff0075a7 */ /* 0x000e640008001106 */
[----:B-1----:R-:W-:Y:S05]  /*3870*/  @P0 BRA `(.L_x_75) ;  /* 0x0000000000080947 */ /* 0x002fea0003800000 */
[----:B------:R-:W1:Y:S02]  /*3880*/  SYNCS.PHASECHK.TRANS64.TRYWAIT P0, [UR6+0x8], R4 ;  /* 0x00000804ff0075a7 */ /* 0x000e640008001106 */
[----:B-1----:R-:W-:Y:S05]  /*3890*/  @!P0 BRA `(.L_x_76) ;  /* 0x0000005000608947 */ /* 0x002fea0003800000 */
.L_x_75:
[----:B------:R-:W-:Y:S01]  /*38a0*/  PRMT R2, R2, 0x654, R0 ;  /* 0x0000065402027816 */ /* 0x000fe20000000000 */
[----:B------:R-:W-:Y:S01]  /*38b0*/  HFMA2 R0, -RZ, RZ, 0, 5.9604644775390625e-08 ;  /* 0x00000001ff007431 */ /* 0x000fe200000001ff */
[----:B------:R-:W-:Y:S01]  /*38c0*/  UPRMT UR7, UR4, 0x654, UR8 ;  /* 0x0000065404077896 */ /* 0x000fe20008000008 */
[----:B------:R-:W-:Y:S02]  /*38d0*/  IMAD.MOV.U32 R6, RZ, RZ, 0xffff ;  /* 0x0000ffffff067424 */ /* 0x000fe400078e00ff */
[----:B-1----:R-:W-:Y:S02]  /*38e0*/  IMAD.MOV.U32 R4, RZ, RZ, 0x4 ;  /* 0x00000004ff047424 */ /* 0x002fe400078e00ff */
[----:B------:R-:W-:Y:S01]  /*38f0*/  IMAD.SHL.U32 R7, R8, 0x20, RZ ;  /* 0x0000002008077824 */ /* 0x000fe200078e00ff */
[----:B------:R-:W-:Y:S02]  /*3900*/  MOV R3, UR7 ;  /* 0x0000000700037c02 */ /* 0x000fe40008000f00 */
[-C--:B------:R-:W-:Y:S01]  /*3910*/  SHF.L.U32 R6, R6, R8.reuse, RZ ;  /* 0x0000000806067219 */ /* 0x080fe200000006ff */
[----:B------:R1:W-:Y:S01]  /*3920*/  SYNCS.ARRIVE.TRANS64.RED RZ, [UR7], R4 ;  /* 0x00000004ffff79a7 */ /* 0x0003e20008000407 */
[----:B------:R-:W-:Y:S01]  /*3930*/  SHF.L.U32 R5, R0, R8, RZ ;  /* 0x0000000800057219 */ /* 0x000fe200000006ff */
[----:B------:R1:W-:Y:S04]  /*3940*/  STS [UR39+0x200], R7 ;  /* 0x00020007ff007988 */ /* 0x0003e80008000827 */
[----:B------:R1:W-:Y:S04]  /*3950*/  STAS [R2.64], R8 ;  /* 0x0000000802007dbd */ /* 0x0003e8000c0008ff */
[----:B------:R1:W-:Y:S04]  /*3960*/  ATOMS.OR RZ, [UR6+0x14], R6 ;  /* 0x00001406ffff798c */ /* 0x0003e8000b000006 */
[----:B------:R1:W-:Y:S04]  /*3970*/  ATOMS.OR RZ, [UR6+0x18], R5 ;  /* 0x00001805ffff798c */ /* 0x0003e8000b000006 */
[----:B------:R1:W-:Y:S02]  /*3980*/  ATOMS.XOR RZ, [UR6+0x10], R0 ;  /* 0x00001000ffff798c */ /* 0x0003e4000b800006 */
.L_x_72:
[----:B------:R-:W-:Y:S05]  /*3990*/  BSYNC B0 ;  /* 0x0000000000007941 */ /* 0x000fea0003800000 */
.L_x_71:
[----:B------:R-:W-:Y:S05]  /*39a0*/  BRA.U UP0, `(.L_x_77) ;  /* 0x00000001006c7547 */ /* 0x000fea000b800000 */
[----:B------:R-:W-:-:S03]  /*39b0*/  UMOV UR7, 0xffffffff ;  /* 0xffffffff00077882 */ /* 0x000fc60000000000 */
[----:B------:R-:W-:Y:S05]  /*39c0*/  BRA.DIV UR7, `(.L_x_78) ;  /* 0x00000052072c7947 */ /* 0x000fea000b800000 */
[----:B------:R-:W-:-:S13]  /*39d0*/  ELECT P6, URZ, PT ;  /* 0x0000000000ff782f */ /* 0x000fda00038c0000 */
.L_x_192:
[----:B------:R-:W-:Y:S05]  /*39e0*/  @!P6 BRA `(.L_x_77) ;  /* 0x00000000005ce947 */ /* 0x000fea0003800000 */
[----:B-1----:R-:W1:Y:S02]  /*39f0*/  LDS R2, [UR6+0x10] ;  /* 0x00001006ff027984 */ /* 0x002e640008000800 */
[----:B-1----:R-:W-:-:S04]  /*3a00*/  SHF.L.U32 R2, R2, 0x1f, RZ ;  /* 0x0000001f02027819 */ /* 0x002fc800000006ff */
[----:B------:R-:W1:Y:S02]  /*3a10*/  SYNCS.PHASECHK.TRANS64.TRYWAIT P0, [UR6+0x8], R2 ;  /* 0x00000802ff0075a7 */ /* 0x000e640008001106 */
[----:B-1----:R-:W-:Y:S05]  /*3a20*/  @P0 BRA `(.L_x_79) ;  /* 0x0000000000080947 */ /* 0x002fea0003800000 */
[----:B------:R-:W1:Y:S02]  /*3a30*/  SYNCS.PHASECHK.TRANS64.TRYWAIT P0, [UR6+0x8], R2 ;  /* 0x00000802ff0075a7 */ /* 0x000e640008001106 */
[----:B-1----:R-:W-:Y:S05]  /*3a40*/  @!P0 BRA `(.L_x_80) ;  /* 0x00000050002c8947 */ /* 0x002fea0003800000 */
.L_x_79:
[----:B------:R-:W2:Y:S01]  /*3a50*/  LDS R4, [UR39+0x200] ;  /* 0x00020027ff047984 */ /* 0x000ea20008000800 */
[----:B-1----:R-:W-:Y:S02]  /*3a60*/  HFMA2 R0, -RZ, RZ, 0, 5.9604644775390625e-08 ;  /* 0x00000001ff007431 */ /* 0x002fe400000001ff */
[----:B------:R-:W-:Y:S01]  /*3a70*/  IMAD.MOV.U32 R2, RZ, RZ, 0xffff ;  /* 0x0000ffffff027424 */ /* 0x000fe200078e00ff */
[----:B------:R-:W-:Y:S01]  /*3a80*/  UPRMT UR7, UR4, 0x654, UR8 ;  /* 0x0000065404077896 */ /* 0x000fe20008000008 */
[----:B--2---:R-:W-:-:S03]  /*3a90*/  IMAD.SHL.U32 R3, R4, 0x20, RZ ;  /* 0x0000002004037824 */ /* 0x004fc600078e00ff */
[-C--:B------:R-:W-:Y:S02]  /*3aa0*/  SHF.L.U32 R2, R2, R4.reuse, RZ ;  /* 0x0000000402027219 */ /* 0x080fe400000006ff */
[----:B------:R-:W-:Y:S01]  /*3ab0*/  SHF.L.U32 R4, R0, R4, RZ ;  /* 0x0000000400047219 */ /* 0x000fe200000006ff */
[----:B------:R2:W-:Y:S04]  /*3ac0*/  STS [UR39+0x200], R3 ;  /* 0x00020003ff007988 */ /* 0x0005e80008000827 */
[----:B------:R2:W-:Y:S04]  /*3ad0*/  ATOMS.OR RZ, [UR6+0x14], R2 ;  /* 0x00001402ffff798c */ /* 0x0005e8000b000006 */
[----:B------:R2:W-:Y:S01]  /*3ae0*/  ATOMS.OR RZ, [UR6+0x18], R4 ;  /* 0x00001804ffff798c */ /* 0x0005e2000b000006 */
[----:B------:R-:W-:Y:S03]  /*3af0*/  SYNCS.ARRIVE.TRANS64.RED.A1T0 RZ, [UR7], RZ ;  /* 0x000000ffffff79a7 */ /* 0x000fe60008100407 */
[----:B------:R2:W-:Y:S01]  /*3b00*/  ATOMS.XOR RZ, [UR6+0x10], R0 ;  /* 0x00001000ffff798c */ /* 0x0005e2000b800006 */
[----:B------:R-:W-:Y:S05]  /*3b10*/  BRA `(.L_x_77) ;  /* 0x0000000000107947 */ /* 0x000fea0003800000 */
.L_x_70:
[----:B------:R-:W-:Y:S02]  /*3b20*/  MOV R0, 0xffffffff ;  /* 0xffffffff00007802 */ /* 0x000fe40000000f00 */
[----:B------:R-:W-:-:S03]  /*3b30*/  MOV R2, 0x3b60 ;  /* 0x00003b6000027802 */ /* 0x000fc60000000f00 */
[----:B------:R1:W-:Y:S04]  /*3b40*/  STS [UR39+0x200], R0 ;  /* 0x00020000ff007988 */ /* 0x0003e80008000827 */
[----:B-1---5:R-:W-:Y:S05]  /*3b50*/  CALL.REL.NOINC `($__internal_1_$__cuda_sm10x_tcgen05_guardrail_trap_phase_invalid_during_alloc) ;  /* 0x00000054008c7944 */ /* 0x022fea0003c00000 */
.L_x_77:
[----:B------:R-:W-:Y:S05]  /*3b60*/  WARPSYNC.ALL ;  /* 0x0000000000007948 */ /* 0x000fea0003800000 */
[----:B------:R-:W3:Y:S01]  /*3b70*/  S2UR UR7, SR_CgaCtaId ;  /* 0x00000000000779c3 */ /* 0x000ee20000008800 */
[----:B------:R-:W-:Y:S01]  /*3b80*/  UMOV UR6, 0x400 ;  /* 0x0000040000067882 */ /* 0x000fe20000000000 */
[----:B------:R-:W-:-:S06]  /*3b90*/  NOP ;  /* 0x0000000000007918 */ /* 0x000fcc0000000000 */
[----:B------:R-:W-:Y:S06]  /*3ba0*/  BAR.ARV 0x6, 0xa0 ;  /* 0x0182800000007b1d */ /* 0x000fec0000002000 */
[----:B------:R-:W4:Y:S01]  /*3bb0*/  LDCU UR8, c[0x0][0x38c] ;  /* 0x00007180ff0877ac */ /* 0x000f220008000800 */
[----:B------:R-:W-:Y:S01]  /*3bc0*/  LOP3.LUT R13, R13, 0xffff, RZ, 0xc0, !PT ;  /* 0x0000ffff0d0d7812 */ /* 0x000fe200078ec0ff */
[----:B------:R-:W-:Y:S01]  /*3bd0*/  IMAD.MOV.U32 R9, RZ, RZ, 0x1 ;  /* 0x00000001ff097424 */ /* 0x000fe200078e00ff */
[----:B------:R-:W-:Y:S01]  /*3be0*/  LOP3.LUT R12, R12, 0xffff, RZ, 0xc0, !PT ;  /* 0x0000ffff0c0c7812 */ /* 0x000fe200078ec0ff */
[----:B-1----:R-:W-:Y:S01]  /*3bf0*/  IMAD.MOV.U32 R8, RZ, RZ, RZ ;  /* 0x000000ffff087224 */ /* 0x002fe200078e00ff */
[----:B------:R-:W-:-:S02]  /*3c00*/  R2UR UR12, R13 ;  /* 0x000000000d0c72ca */ /* 0x000fc400000e0000 */
[----:B--2---:R-:W-:Y:S02]  /*3c10*/  CS2R R2, SRZ ;  /* 0x0000000000027805 */ /* 0x004fe4000001ff00 */
[----:B------:R-:W-:Y:S01]  /*3c20*/  R2UR UR11, R12 ;  /* 0x000000000c0b72ca */ /* 0x000fe200000e0000 */
[----:B------:R-:W-:Y:S01]  /*3c30*/  UMOV UR19, URZ ;  /* 0x000000ff00137c82 */ /* 0x000fe20008000000 */
[----:B------:R-:W-:Y:S01]  /*3c40*/  UMOV UR18, URZ ;  /* 0x000000ff00127c82 */ /* 0x000fe20008000000 */
[----:B---3--:R-:W-:Y:S01]  /*3c50*/  ULEA UR7, UR7, UR6, 0x18 ;  /* 0x0000000607077291 */ /* 0x008fe2000f8ec0ff */
[----:B------:R-:W-:Y:S01]  /*3c60*/  UMOV UR17, URZ ;  /* 0x000000ff00117c82 */ /* 0x000fe20008000000 */
[----:B------:R-:W-:Y:S02]  /*3c70*/  UISETP.NE.AND UP2, UPT, UR5, URZ, UPT ;  /* 0x000000ff0500728c */ /* 0x000fe4000bf45270 */
[----:B------:R-:W-:Y:S02]  /*3c80*/  UIADD3 UR13, UPT, UPT, UR7, 0x3400, URZ ;  /* 0x00003400070d7890 */ /* 0x000fe4000fffe0ff */
[----:B------:R-:W-:-:S03]  /*3c90*/  UIADD3 UR14, UPT, UPT, UR7, 0x25400, URZ ;  /* 0x00025400070e7890 */ /* 0x000fc6000fffe0ff */
[----:B------:R-:W1:Y:S01]  /*3ca0*/  LDS R0, [UR7+0x200] ;  /* 0x00020007ff007984 */ /* 0x000e620008000800 */
[----:B----4-:R-:W-:Y:S02]  /*3cb0*/  UIADD3 UR8, UPT, UPT, UR8, 0x3f, URZ ;  /* 0x0000003f08087890 */ /* 0x010fe4000fffe0ff */
[----:B------:R-:W-:Y:S02]  /*3cc0*/  USHF.R.U32.HI UR13, URZ, 0x4, UR13 ;  /* 0x00000004ff0d7899 */ /* 0x000fe4000801160d */
[----:B------:R-:W-:Y:S02]  /*3cd0*/  USHF.R.S32.HI UR6, URZ, 0x1f, UR8 ;  /* 0x0000001fff067899 */ /* 0x000fe40008011408 */
[----:B------:R-:W-:Y:S02]  /*3ce0*/  USHF.R.U32.HI UR14, URZ, 0x4, UR14 ;  /* 0x00000004ff0e7899 */ /* 0x000fe4000801160e */
[----:B------:R-:W-:Y:S02]  /*3cf0*/  ULEA.HI UR6, UR6, UR8, URZ, 0x6 ;  /* 0x0000000806067291 */ /* 0x000fe4000f8f30ff */
[----:B------:R-:W-:-:S02]  /*3d00*/  ULOP3.LUT UR13, UR13, 0x3fff, URZ, 0xc0, !UPT ;  /* 0x00003fff0d0d7892 */ /* 0x000fc4000f8ec0ff */
[----:B------:R-:W-:Y:S02]  /*3d10*/  USHF.R.S32.HI UR6, URZ, 0x6, UR6 ;  /* 0x00000006ff067899 */ /* 0x000fe40008011406 */
[----:B------:R-:W-:Y:S02]  /*3d20*/  ULOP3.LUT UR14, UR14, 0x3fff, URZ, 0xc0, !UPT ;  /* 0x00003fff0e0e7892 */ /* 0x000fe4000f8ec0ff */
[----:B------:R-:W-:Y:S01]  /*3d30*/  UISETP.LT.AND UP0, UPT, UR6, 0x1, UPT ;  /* 0x000000010600788c */ /* 0x000fe2000bf01270 */
[----:B------:R-:W-:Y:S01]  /*3d40*/  UMOV UR28, 0x0 ;  /* 0x00000000001c7882 */ /* 0x000fe20000000000 */
[----:B------:R-:W-:Y:S01]  /*3d50*/  UMOV UR29, 0x8100490 ;  /* 0x08100490001d7882 */ /* 0x000fe20000000000 */
[----:B------:R-:W-:Y:S02]  /*3d60*/  ULOP3.LUT UR13, UR13, 0x10000, URZ, 0xfc, !UPT ;  /* 0x000100000d0d7892 */ /* 0x000fe4000f8efcff */
[----:B------:R-:W-:Y:S02]  /*3d70*/  ULOP3.LUT UR14, UR14, 0x10000, URZ, 0xfc, !UPT ;  /* 0x000100000e0e7892 */ /* 0x000fe4000f8efcff */
[----:B------:R-:W-:Y:S01]  /*3d80*/  USEL UR20, UR6, 0x1, !UP0 ;  /* 0x0000000106147887 */ /* 0x000fe2000c000000 */
[----:B------:R-:W-:Y:S01]  /*3d90*/  UMOV UR26, 0x0 ;  /* 0x00000000001a7882 */ /* 0x000fe20000000000 */
[----:B------:R-:W-:Y:S01]  /*3da0*/  UMOV UR27, 0x8100490 ;  /* 0x08100490001b7882 */ /* 0x000fe20000000000 */
[----:B------:R-:W-:Y:S01]  /*3db0*/  UMOV UR24, 0x0 ;  /* 0x0000000000187882 */ /* 0x000fe20000000000 */
[----:B------:R-:W-:Y:S01]  /*3dc0*/  UMOV UR25, 0x8100490 ;  /* 0x0810049000197882 */ /* 0x000fe20000000000 */
[----:B------:R-:W-:Y:S01]  /*3dd0*/  UMOV UR22, 0x0 ;  /* 0x0000000000167882 */ /* 0x000fe20000000000 */
[----:B------:R-:W-:Y:S01]  /*3de0*/  UMOV UR23, 0x8100490 ;  /* 0x0810049000177882 */ /* 0x000fe20000000000 */
[----:B-1----:R-:W-:-:S15]  /*3df0*/  R2UR UR21, R0 ;  /* 0x00000000001572ca */ /* 0x002fde00000e0000 */
.L_x_88:
[C---:B------:R-:W-:Y:S02]  /*3e00*/  LEA R0, R8.reuse, UR7, 0x3 ;  /* 0x0000000708007c11 */ /* 0x040fe4000f8e18ff */
[----:B------:R-:W-:Y:S02]  /*3e10*/  SHF.L.U32 R4, R3, 0x1f, RZ ;  /* 0x0000001f03047819 */ /* 0x000fe400000006ff */
[----:B------:R-:W-:Y:S02]  /*3e20*/  LEA R5, R8, UR7, 0x4 ;  /* 0x0000000708057c11 */ /* 0x000fe4000f8e20ff */
[----:B------:R-:W1:Y:S02]  /*3e30*/  SYNCS.PHASECHK.TRANS64.TRYWAIT P0, [R0+URZ+0x150], R4 ;  /* 0x00015004000075a7 */ /* 0x000e6400080011ff */
[----:B-1-34-:R-:W-:Y:S05]  /*3e40*/  @!P0 BRA `(.L_x_81) ;  /* 0x0000004c00448947 */ /* 0x01afea0003800000 */
.L_x_193:
[----:B-1----:R-:W1:Y:S01]  /*3e50*/  LDS.128 R4, [R5+0x1e0] ;  /* 0x0001e00005047984 */ /* 0x002e620000000c00 */
[----:B------:R-:W-:Y:S02]  /*3e60*/  VIADD R0, R0, 0x160 ;  /* 0x0000016000007836 */ /* 0x000fe40000000000 */
[----:B------:R-:W-:Y:S01]  /*3e70*/  VIADD R8, R8, 0x1 ;  /* 0x0000000108087836 */ /* 0x000fe20000000000 */
[----:B------:R-:W-:Y:S01]  /*3e80*/  @!PT LDS RZ, [RZ] ;  /* 0x00000000fffff984 */ /* 0x000fe20000000800 */
[----:B------:R-:W-:Y:S01]  /*3e90*/  @!PT LDS RZ, [RZ] ;  /* 0x00000000fffff984 */ /* 0x000fe20000000800 */
[----:B------:R-:W-:Y:S01]  /*3ea0*/  @!PT LDS RZ, [RZ] ;  /* 0x00000000fffff984 */ /* 0x000fe20000000800 */
[----:B------:R-:W-:Y:S01]  /*3eb0*/  @!PT LDS RZ, [RZ] ;  /* 0x00000000fffff984 */ /* 0x000fe20000000800 */
[----:B------:R2:W-:Y:S06]  /*3ec0*/  MEMBAR.ALL.CTA ;  /* 0x0000000000007992 */ /* 0x0005ec0000008000 */
[----:B--2---:R-:W2:Y:S01]  /*3ed0*/  FENCE.VIEW.ASYNC.S ;  /* 0x00000000000073c6 */ /* 0x004ea20000000000 */
[----:B------:R-:W-:-:S04]  /*3ee0*/  PRMT R0, RZ, 0x654, R0 ;  /* 0x00000654ff007816 */ /* 0x000fc80000000000 */
[----:B--2---:R2:W-:Y:S01]  /*3ef0*/  SYNCS.ARRIVE.TRANS64.RED.A1T0 RZ, [R0+URZ], RZ ;  /* 0x000000ff00ff79a7 */ /* 0x0045e200081004ff */
[----:B-1----:R-:W-:Y:S01]  /*3f00*/  LOP3.LUT P1, RZ, R6, 0x1, RZ, 0xc0, !PT ;  /* 0x0000000106ff7812 */ /* 0x002fe2000782c0ff */
[----:B--2---:R-:W-:-:S12]  /*3f10*/  BRA.U UP2, `(.L_x_82) ;  /* 0x0000000502087547 */ /* 0x004fd8000b800000 */
[----:B------:R-:W1:Y:S01]  /*3f20*/  LDCU UR8, c[0x0][0x38c] ;  /* 0x00007180ff0877ac */ /* 0x000e620008000800 */
[----:B------:R-:W-:Y:S02]  /*3f30*/  PLOP3.LUT P2, PT, PT, PT, PT, 0x80, 0x8 ;  /* 0x000000000008781c */ /* 0x000fe40003f4f070 */
[----:B------:R-:W-:Y:S01]  /*3f40*/  SHF.L.U32 R4, R9, 0x1f, RZ ;  /* 0x0000001f09047819 */ /* 0x000fe200000006ff */
[----:B------:R-:W-:Y:S02]  /*3f50*/  ULEA UR9, UR19, UR7, 0x3 ;  /* 0x0000000713097291 */ /* 0x000fe4000f8e18ff */
[----:B------:R-:W-:Y:S02]  /*3f60*/  ULEA UR10, UR19, UR21, 0x5 ;  /* 0x00000015130a7291 */ /* 0x000fe4000f8e28ff */
[----:B-1----:R-:W-:-:S06]  /*3f70*/  UISETP.GE.AND UP0, UPT, UR8, 0x1, UPT ;  /* 0x000000010800788c */ /* 0x002fcc000bf06270 */
[----:B------:R-:W-:-:S05]  /*3f80*/  PLOP3.LUT P0, PT, PT, PT, UP0, 0x80, 0x8 ;  /* 0x000000000008781c */ /* 0x000fca0003f0f008 */
[----:B------:R-:W-:-:S08]  /*3f90*/  @UP0 ULEA UR8, UR18, UR7, 0x3 ;  /* 0x0000000712080291 */ /* 0x000fd0000f8e18ff */
[----:B------:R-:W-:-:S04]  /*3fa0*/  @P0 SHF.L.U32 R0, R2, 0x1f, RZ ;  /* 0x0000001f02000819 */ /* 0x000fc800000006ff */
[----:B------:R1:W2:Y:S01]  /*3fb0*/  @P0 SYNCS.PHASECHK.TRANS64.TRYWAIT P2, [UR8], R0 ;  /* 0x00000000ff0005a7 */ /* 0x0002a20008041108 */
[----:B------:R-:W3:Y:S02]  /*3fc0*/  SYNCS.PHASECHK.TRANS64.TRYWAIT P0, [UR9+0x190], R4 ;  /* 0x00019004ff0075a7 */ /* 0x000ee40008001109 */
[----:B-123--:R-:W-:Y:S05]  /*3fd0*/  @!P0 BRA `(.L_x_83) ;  /* 0x0000004800f48947 */ /* 0x00efea0003800000 */
.L_x_195:
[----:B------:R-:W-:Y:S01]  /*3fe0*/  UMOV UR16, UR17 ;  /* 0x0000001100107c82 */ /* 0x000fe20008000000 */
[----:B------:R-:W-:Y:S05]  /*3ff0*/  BRA.U !UP0, `(.L_x_84) ;  /* 0x0000000108c07547 */ /* 0x000fea000b800000 */
[----:B------:R-:W-:Y:S02]  /*4000*/  UIADD3 UR16, UPT, UPT, UR20, UR17, URZ ;  /* 0x0000001114107290 */ /* 0x000fe4000fffe0ff */
[----:B------:R-:W-:Y:S01]  /*4010*/  UPLOP3.LUT UP3, UPT, UPT, UPT, UPT, 0x40, 0x4 ;  /* 0x000000000004789c */ /* 0x000fe20003f6e870 */
[----:B------:R-:W-:Y:S01]  /*4020*/  UMOV UR15, UR6 ;  /* 0x00000006000f7c82 */ /* 0x000fe20008000000 */
[----:B------:R-:W-:-:S09]  /*4030*/  UMOV UR46, UR18 ;  /* 0x00000012002e7c82 */ /* 0x000fd20008000000 */
.L_x_87:
[----:B--2---:R-:W-:Y:S01]  /*4040*/  ULEA UR8, UR46, UR7, 0x3 ;  /* 0x000000072e087291 */ /* 0x004fe2000f8e18ff */
[----:B---3--:R-:W-:Y:S11]  /*4050*/  @P2 BRA `(.L_x_85) ;  /* 0x00000000000c2947 */ /* 0x008ff60003800000 */
[----:B-1----:R-:W-:Y:S04]  /*4060*/  SHF.L.U32 R4, R2, 0x1f, RZ ;  /* 0x0000001f02047819 */ /* 0x002fe800000006ff */
[----:B------:R-:W1:Y:S02]  /*4070*/  SYNCS.PHASECHK.TRANS64.TRYWAIT P0, [UR8], R4 ;  /* 0x00000004ff0075a7 */ /* 0x000e640008001108 */
[----:B-1----:R-:W-:Y:S05]  /*4080*/  @!P0 BRA `(.L_x_86) ;  /* 0x0000004800e08947 */ /* 0x002fea0003800000 */
.L_x_85:
[----:B------:R-:W-:Y:S01]  /*4090*/  UISETP.NE.AND UP0, UPT, UR15, 0x1, UPT ;  /* 0x000000010f00788c */ /* 0x000fe2000bf05270 */
[----:B------:R-:W-:Y:S01]  /*40a0*/  PLOP3.LUT P2, PT, PT, PT, PT, 0x80, 0x8 ;  /* 0x000000000008781c */ /* 0x000fe20003f4f070 */
[----:B------:R-:W-:Y:S02]  /*40b0*/  UIADD3 UR18, UPT, UPT, UR46, 0x1, URZ ;  /* 0x000000012e127890 */ /* 0x000fe4000fffe0ff */
[----:B------:R-:W-:Y:S02]  /*40c0*/  ULEA UR32, UR46, UR14, 0x8 ;  /* 0x0000000e2e207291 */ /* 0x000fe4000f8e40ff */
[----:B------:R-:W-:Y:S01]  /*40d0*/  UISETP.NE.AND UP1, UPT, UR18, 0x11, UPT ;  /* 0x000000111200788c */ /* 0x000fe2000bf25270 */
[----:B------:R-:W-:Y:S01]  /*40e0*/  PLOP3.LUT P0, PT, PT, PT, UP0, 0x80, 0x8 ;  /* 0x000000000008781c */ /* 0x000fe20003f0f008 */
[----:B------:R-:W-:Y:S02]  /*40f0*/  UIADD3 UR44, UPT, UPT, UR32, 0x2, URZ ;  /* 0x00000002202c7890 */ /* 0x000fe4000fffe0ff */
[----:B------:R-:W-:Y:S02]  /*4100*/  USEL UR31, URZ, 0x1, UP1 ;  /* 0x00000001ff1f7887 */ /* 0x000fe40008800000 */
[----:B------:R-:W-:Y:S02]  /*4110*/  USEL UR18, UR18, URZ, UP1 ;  /* 0x000000ff12127287 */ /* 0x000fe40008800000 */
[----:B------:R-:W-:Y:S02]  /*4120*/  UIADD3 UR40, UPT, UPT, UR32, 0x4, URZ ;  /* 0x0000000420287890 */ /* 0x000fe4000fffe0ff */
[----:B------:R-:W-:Y:S01]  /*4130*/  @UP0 ULEA UR30, UR18, UR7, 0x3 ;  /* 0x00000007121e0291 */ /* 0x000fe2000f8e18ff */
[----:B------:R-:W-:Y:S01]  /*4140*/  LOP3.LUT R2, R2, UR31, RZ, 0x3c, !PT ;  /* 0x0000001f02027c12 */ /* 0x000fe2000f8e3cff */
[----:B------:R-:W-:Y:S02]  /*4150*/  UIADD3 UR36, UPT, UPT, UR32, 0x6, URZ ;  /* 0x0000000620247890 */ /* 0x000fe4000fffe0ff */
[----:B------:R-:W-:Y:S01]  /*4160*/  UIADD3 UR8, UPT, UPT, UR8, 0x88, URZ ;  /* 0x0000008808087890 */ /* 0x000fe2000fffe0ff */
[----:B-1----:R-:W-:Y:S01]  /*4170*/  @P0 SHF.L.U32 R0, R2, 0x1f, RZ ;  /* 0x0000001f02000819 */ /* 0x002fe200000006ff */
[----:B------:R-:W-:Y:S02]  /*4180*/  UIADD3 UR17, UPT, UPT, UR17, 0x1, URZ ;  /* 0x0000000111117890 */ /* 0x000fe4000fffe0ff */
[----:B------:R-:W-:Y:S01]  /*4190*/  UIADD3 UR15, UPT, UPT, UR15, -0x1, URZ ;  /* 0xffffffff0f0f7890 */ /* 0x000fe2000fffe0ff */
[----:B------:R2:W3:Y:S01]  /*41a0*/  @P0 SYNCS.PHASECHK.TRANS64.TRYWAIT P2, [UR30], R0 ;  /* 0x00000000ff0005a7 */ /* 0x0004e2000804111e */
[----:B------:R-:W-:Y:S02]  /*41b0*/  ULEA UR30, UR46, UR13, 0x9 ;  /* 0x0000000d2e1e7291 */ /* 0x000fe4000f8e48ff */
[----:B------:R-:W-:Y:S02]  /*41c0*/  UISETP.NE.AND UP0, UPT, UR17, UR16, UPT ;  /* 0x000000101100728c */ /* 0x000fe4000bf05270 */
[----:B------:R-:W-:Y:S02]  /*41d0*/  UIADD3 UR42, UPT, UPT, UR30, 0x2, URZ ;  /* 0x000000021e2a7890 */ /* 0x000fe4000fffe0ff */
[----:B------:R-:W-:Y:S02]  /*41e0*/  UIADD3 UR38, UPT, UPT, UR30, 0x4, URZ ;  /* 0x000000041e267890 */ /* 0x000fe4000fffe0ff */
[----:B------:R-:W-:Y:S01]  /*41f0*/  UIADD3 UR34, UPT, UPT, UR30, 0x6, URZ ;  /* 0x000000061e227890 */ /* 0x000fe2000fffe0ff */
[----:B------:R-:W-:Y:S01]  /*4200*/  UMOV UR33, 0x40004040 ;  /* 0x4000404000217882 */ /* 0x000fe20000000000 */
[----:B------:R-:W-:Y:S01]  /*4210*/  UMOV UR31, 0x40004040 ;  /* 0x40004040001f7882 */ /* 0x000fe20000000000 */
[----:B------:R-:W-:Y:S01]  /*4220*/  UMOV UR45, 0x40004040 ;  /* 0x40004040002d7882 */ /* 0x000fe20000000000 */
[----:B------:R2:W-:Y:S01]  /*4230*/  UTCHMMA.2CTA gdesc[UR30], gdesc[UR32], tmem[UR10], tmem[UR28], idesc[UR29], UP3 ;  /* 0x00ff1c201e0075ea */ /* 0x0005e20009a0000a */
[----:B------:R-:W-:Y:S01]  /*4240*/  UPLOP3.LUT UP3, UPT, UPT, UPT, UPT, 0x80, 0x8 ;  /* 0x000000000008789c */ /* 0x000fe20003f6f070 */
[----:B------:R-:W-:Y:S01]  /*4250*/  UMOV UR43, 0x40004040 ;  /* 0x40004040002b7882 */ /* 0x000fe20000000000 */
[----:B------:R-:W-:Y:S01]  /*4260*/  UMOV UR41, 0x40004040 ;  /* 0x4000404000297882 */ /* 0x000fe20000000000 */
[----:B------:R2:W-:Y:S01]  /*4270*/  UTCHMMA.2CTA gdesc[UR42], gdesc[UR44], tmem[UR10], tmem[UR26], idesc[UR27], UPT ;  /* 0x00ff1a2c2a0075ea */ /* 0x0005e2000ba0000a */
[----:B------:R-:W-:Y:S01]  /*4280*/  UMOV UR39, 0x40004040 ;  /* 0x4000404000277882 */ /* 0x000fe20000000000 */
[----:B------:R-:W-:Y:S01]  /*4290*/  UMOV UR37, 0x40004040 ;  /* 0x4000404000257882 */ /* 0x000fe20000000000 */
[----:B------:R-:W-:Y:S01]  /*42a0*/  UMOV UR35, 0x40004040 ;  /* 0x4000404000237882 */ /* 0x000fe20000000000 */
[----:B------:R2:W-:Y:S01]  /*42b0*/  UTCHMMA.2CTA gdesc[UR38], gdesc[UR40], tmem[UR10], tmem[UR24], idesc[UR25], UPT ;  /* 0x00ff1828260075ea */ /* 0x0005e2000ba0000a */
[----:B------:R2:W-:Y:S01]  /*42c0*/  UTCHMMA.2CTA gdesc[UR34], gdesc[UR36], tmem[UR10], tmem[UR22], idesc[UR23], UPT ;  /* 0x00ff1624220075ea */ /* 0x0005e2000ba0000a */
[----:B------:R2:W-:Y:S01]  /*42d0*/  UTCBAR.2CTA.MULTICAST [UR8], URZ, UR12 ;  /* 0x000000ff080073e9 */ /* 0x0005e2000820080c */
[----:B------:R-:W-:Y:S01]  /*42e0*/  UMOV UR46, UR18 ;  /* 0x00000012002e7c82 */ /* 0x000fe20008000000 */
[----:B------:R-:W-:Y:S05]  /*42f0*/  BRA.U UP0, `(.L_x_87) ;  /* 0xfffffffd00507547 */ /* 0x000fea000b83ffff */
.L_x_84:
[----:B------:R-:W-:Y:S01]  /*4300*/  UIADD3 UR9, UPT, UPT, UR9, 0x170, URZ ;  /* 0x0000017009097890 */ /* 0x000fe2000fffe0ff */
[----:B------:R-:W-:-:S08]  /*4310*/  UMOV UR17, UR16 ;  /* 0x0000001000117c82 */ /* 0x000fd00008000000 */
[----:B------:R4:W-:Y:S01]  /*4320*/  UTCBAR.2CTA.MULTICAST [UR9], URZ, UR11 ;  /* 0x000000ff090073e9 */ /* 0x0009e2000820080b */
[----:B------:R-:W-:Y:S02]  /*4330*/  NOP ;  /* 0x0000000000007918 */ /* 0x000fe40000000000 */
.L_x_82:
[----:B------:R-:W-:Y:S01]  /*4340*/  UIADD3 UR19, UPT, UPT, UR19, 0x1, URZ ;  /* 0x0000000113137890 */ /* 0x000fe2000fffe0ff */
[----:B------:R-:W-:-:S03]  /*4350*/  ISETP.NE.AND P0, PT, R8, 0x2, PT ;  /* 0x000000020800780c */ /* 0x000fc60003f05270 */
[----:B------:R-:W-:Y:S01]  /*4360*/  UISETP.NE.AND UP0, UPT, UR19, 0x4, UPT ;  /* 0x000000041300788c */ /* 0x000fe2000bf05270 */
[----:B-12---:R-:W-:Y:S02]  /*4370*/  SEL R0, RZ, 0x1, P0 ;  /* 0x00000001ff007807 */ /* 0x006fe40000000000 */
[----:B------:R-:W-:Y:S01]  /*4380*/  SEL R8, R8, RZ, P0 ;  /* 0x000000ff08087207 */ /* 0x000fe20000000000 */
[----:B------:R-:W-:Y:S01]  /*4390*/  USEL UR8, URZ, 0x1, UP0 ;  /* 0x00000001ff087887 */ /* 0x000fe20008000000 */
[----:B------:R-:W-:Y:S01]  /*43a0*/  LOP3.LUT R3, R3, R0, RZ, 0x3c, !PT ;  /* 0x0000000003037212 */ /* 0x000fe200078e3cff */
[----:B------:R-:W-:-:S04]  /*43b0*/  USEL UR19, UR19, URZ, UP0 ;  /* 0x000000ff13137287 */ /* 0x000fc80008000000 */
[----:B------:R-:W-:Y:S01]  /*43c0*/  LOP3.LUT R9, R9, UR8, RZ, 0x3c, !PT ;  /* 0x0000000809097c12 */ /* 0x000fe2000f8e3cff */
[----:B------:R-:W-:Y:S07]  /*43d0*/  @P1 BRA `(.L_x_88) ;  /* 0xfffffff800881947 */ /* 0x000fee000383ffff */
[----:B------:R-:W1:Y:S01]  /*43e0*/  S2UR UR6, SR_CgaCtaId ;  /* 0x00000000000679c3 */ /* 0x000e620000008800 */
[----:B------:R-:W-:Y:S01]  /*43f0*/  ELECT P0, URZ, PT ;  /* 0x0000000000ff782f */ /* 0x000fe20003800000 */
[----:B------:R-:W-:Y:S01]  /*4400*/  HFMA2 R0, -RZ, RZ, 0, 5.9604644775390625e-08 ;  /* 0x00000001ff007431 */ /* 0x000fe200000001ff */
[----:B------:R-:W-:-:S05]  /*4410*/  UMOV UR8, 0x40 ;  /* 0x0000004000087882 */ /* 0x000fca0000000000 */
[----:B------:R-:W-:Y:S01]  /*4420*/  UVIRTCOUNT.DEALLOC.SMPOOL 0x80 ;  /* 0x000000800000784c */ /* 0x000fe20000000000 */
[----:B------:R-:W-:Y:S02]  /*4430*/  UISETP.NE.AND UP0, UPT, UR5, URZ, UPT ;  /* 0x000000ff0500728c */ /* 0x000fe4000bf05270 */
[----:B-1----:R-:W-:-:S09]  /*4440*/  ULEA UR6, UR6, UR8, 0x18 ;  /* 0x0000000806067291 */ /* 0x002fd2000f8ec0ff */
[----:B------:R1:W-:Y:S01]  /*4450*/  @P0 STS.U8 [UR6+0x1c], R0 ;  /* 0x00001c00ff000988 */ /* 0x0003e20008000006 */
[----:B------:R-:W-:Y:S05]  /*4460*/  BRA.U UP0, `(.L_x_89) ;  /* 0x0000000100a07547 */ /* 0x000fea000b800000 */
[----:B------:R-:W-:Y:S01]  /*4470*/  UIADD3 UR5, UPT, UPT, UR7, 0x190, URZ ;  /* 0x0000019007057890 */ /* 0x000fe2000fffe0ff */
[----:B------:R-:W-:-:S03]  /*4480*/  SHF.L.U32 R2, R9, 0x1f, RZ ;  /* 0x0000001f09027819 */ /* 0x000fc600000006ff */
[----:B------:R-:W-:-:S09]  /*4490*/  ULEA UR8, UR19, UR5, 0x3 ;  /* 0x0000000513087291 */ /* 0x000fd2000f8e18ff */
[----:B------:R-:W2:Y:S02]  /*44a0*/  SYNCS.PHASECHK.TRANS64.TRYWAIT P0, [UR8], R2 ;  /* 0x00000002ff0075a7 */ /* 0x000ea40008001108 */
[----:B--2---:R-:W-:Y:S05]  /*44b0*/  @!P0 BRA `(.L_x_90) ;  /* 0x0000004400ec8947 */ /* 0x004fea0003800000 */
.L_x_198:
[----:B----4-:R-:W-:-:S04]  /*44c0*/  UIADD3 UR9, UPT, UPT, UR19, 0x1, URZ ;  /* 0x0000000113097890 */ /* 0x010fc8000fffe0ff */
        /* <DEDUP_REMOVED lines=8> */
.L_x_200:
        /* <DEDUP_REMOVED lines=9> */
.L_x_202:
[----:B------:R-:W-:-:S04]  /*45e0*/  UIADD3 UR9, UPT, UPT, UR9, 0x1, URZ ;  /* 0x0000000109097890 */ /* 0x000fc8000fffe0ff */
[----:B------:R-:W-:-:S04]  /*45f0*/  UISETP.NE.AND UP1, UPT, UR9, 0x4, UPT ;  /* 0x000000040900788c */ /* 0x000fc8000bf25270 */
[----:B------:R-:W-:Y:S02]  /*4600*/  USEL UR8, URZ, 0x1, UP1 ;  /* 0x00000001ff087887 */ /* 0x000fe40008800000 */
[----:B------:R-:W-:-:S04]  /*4610*/  USEL UR9, UR9, URZ, UP1 ;  /* 0x000000ff09097287 */ /* 0x000fc80008800000 */
[----:B------:R-:W-:Y:S01]  /*4620*/  ULEA UR9, UR9, UR5, 0x3 ;  /* 0x0000000509097291 */ /* 0x000fe2000f8e18ff */
[----:B------:R-:W-:-:S04]  /*4630*/  LOP3.LUT R2, R2, UR8, RZ, 0x3c, !PT ;  /* 0x0000000802027c12 */ /* 0x000fc8000f8e3cff */
[----:B------:R-:W-:Y:S01]  /*4640*/  SHF.L.U32 R2, R2, 0x1f, RZ ;  /* 0x0000001f02027819 */ /* 0x000fe200000006ff */
[----:B-1----:R-:W-:-:S04]  /*4650*/  IMAD.U32 R0, RZ, RZ, UR9 ;  /* 0x00000009ff007e24 */ /* 0x002fc8000f8e00ff */
[----:B------:R1:W2:Y:S03]  /*4660*/  SYNCS.PHASECHK.TRANS64.TRYWAIT P0, [R0+URZ], R2 ;  /* 0x00000002000075a7 */ /* 0x0002a600080011ff */
[----:B--2---:R-:W-:Y:S05]  /*4670*/  @!P0 NANOSLEEP.SYNCS 0x989680 ;  /* 0x009896800000895d */ /* 0x004fea0003900000 */
[----:B------:R-:W2:Y:S02]  /*4680*/  @!P0 SYNCS.PHASECHK.TRANS64 P0, [R0+URZ], R2 ;  /* 0x00000002000085a7 */ /* 0x000ea400080010ff */
[----:B--2---:R-:W-:Y:S05]  /*4690*/  @P0 BRA `(.L_x_93) ;  /* 0x0000000000200947 */ /* 0x004fea0003800000 */
.L_x_94:
[----:B--2---:R2:W4:Y:S02]  /*46a0*/  SYNCS.PHASECHK.TRANS64.TRYWAIT P0, [R0+URZ], R2 ;  /* 0x00000002000075a7 */ /* 0x00452400080011ff */
[----:B----4-:R-:W-:Y:S05]  /*46b0*/  @!P0 NANOSLEEP.SYNCS 0x989680 ;  /* 0x009896800000895d */ /* 0x010fea0003900000 */
[----:B------:R-:W4:Y:S02]  /*46c0*/  @!P0 SYNCS.PHASECHK.TRANS64 P0, [R0+URZ], R2 ;  /* 0x00000002000085a7 */ /* 0x000f2400080010ff */
[----:B----4-:R-:W-:Y:S05]  /*46d0*/  @!P0 BRA `(.L_x_94) ;  /* 0xfffffffc00f08947 */ /* 0x010fea000383ffff */
[----:B------:R-:W-:Y:S05]  /*46e0*/  BRA `(.L_x_93) ;  /* 0x00000000000c7947 */ /* 0x000fea0003800000 */
.L_x_89:
[----:B------:R-:W-:-:S04]  /*46f0*/  UIADD3 UR5, UPT, UPT, UR7, 0x1d0, URZ ;  /* 0x000001d007057890 */ /* 0x000fc8000fffe0ff */
[----:B------:R-:W-:-:S09]  /*4700*/  UPRMT UR5, UR4, 0x654, UR5 ;  /* 0x0000065404057896 */ /* 0x000fd20008000005 */
[----:B------:R-:W-:Y:S03]  /*4710*/  SYNCS.ARRIVE.TRANS64.RED.A1T0 RZ, [UR5], RZ ;  /* 0x000000ffffff79a7 */ /* 0x000fe60008100405 */
.L_x_93:
[----:B-12---:R-:W-:Y:S01]  /*4720*/  SHF.L.U32 R2, RZ, 0x1f, RZ ;  /* 0x0000001fff027819 */ /* 0x006fe200000006ff */
[----:B------:R-:W-:Y:S01]  /*4730*/  UIADD3 UR5, UPT, UPT, UR7, 0x1d0, URZ ;  /* 0x000001d007057890 */ /* 0x000fe2000fffe0ff */
[----:B------:R-:W-:Y:S02]  /*4740*/  PLOP3.LUT P0, PT, PT, PT, UP0, 0x80, 0x8 ;  /* 0x000000000008781c */ /* 0x000fe40003f0f008 */
[----:B------:R-:W1:Y:S02]  /*4750*/  SYNCS.PHASECHK.TRANS64.TRYWAIT P1, [UR7+0x1d0], R2 ;  /* 0x0001d002ff0075a7 */ /* 0x000e640008021107 */
[----:B-1----:R-:W-:Y:S09]  /*4760*/  @!P1 BRA `(.L_x_95) ;  /* 0x0000004400889947 */ /* 0x002ff20003800000 */
.L_x_204:
[----:B------:R-:W-:Y:S01]  /*4770*/  @!UP0 UPRMT UR5, UR4, 0x654, UR5 ;  /* 0x0000065404058896 */ /* 0x000fe20008000005 */
[----:B------:R-:W-:Y:S02]  /*4780*/  UMOV UR8, 0xffff ;  /* 0x0000ffff00087882 */ /* 0x000fe40000000000 */
[----:B------:R-:W-:-:S06]  /*4790*/  UMOV UR4, 0x1 ;  /* 0x0000000100047882 */ /* 0x000fcc0000000000 */
[----:B------:R-:W-:Y:S01]  /*47a0*/  @!P0 SYNCS.ARRIVE.TRANS64.RED.A1T0 RZ, [UR5], RZ ;  /* 0x000000ffffff89a7 */ /* 0x000fe20008100405 */
[----:B------:R-:W-:Y:S01]  /*47b0*/  NOP ;  /* 0x0000000000007918 */ /* 0x000fe20000000000 */
[----:B-1----:R-:W1:Y:S01]  /*47c0*/  LDS R0, [UR6+0x14] ;  /* 0x00001406ff007984 */ /* 0x002e620008000800 */
[----:B------:R-:W-:-:S04]  /*47d0*/  ULOP3.LUT UR5, UR21, 0xffff, URZ, 0xc0, !UPT ;  /* 0x0000ffff15057892 */ /* 0x000fc8000f8ec0ff */
[----:B------:R-:W-:-:S04]  /*47e0*/  USHF.R.U32.HI UR5, URZ, 0x5, UR5 ;  /* 0x00000005ff057899 */ /* 0x000fc80008011605 */
[----:B------:R-:W-:Y:S02]  /*47f0*/  USHF.L.U32 UR8, UR8, UR5, URZ ;  /* 0x0000000508087299 */ /* 0x000fe400080006ff */
[----:B------:R-:W-:-:S04]  /*4800*/  USHF.L.U32 UR4, UR4, UR5, URZ ;  /* 0x0000000504047299 */ /* 0x000fc800080006ff */
[----:B-1----:R-:W-:-:S04]  /*4810*/  LOP3.LUT R0, R0, UR8, RZ, 0xc0, !PT ;  /* 0x0000000800007c12 */ /* 0x002fc8000f8ec0ff */
[----:B------:R-:W-:-:S13]  /*4820*/  ISETP.NE.AND P0, PT, R0, UR8, PT ;  /* 0x0000000800007c0c */ /* 0x000fda000bf05270 */
[----:B------:R-:W-:Y:S05]  /*4830*/  @P0 BRA `(.L_x_96) ;  /* 0x0000000000580947 */ /* 0x000fea0003800000 */
[----:B------:R-:W1:Y:S02]  /*4840*/  LDS R0, [UR6+0x18] ;  /* 0x00001806ff007984 */ /* 0x000e640008000800 */
[----:B-1----:R-:W-:-:S04]  /*4850*/  LOP3.LUT R0, R0, UR4, RZ, 0xc0, !PT ;  /* 0x0000000400007c12 */ /* 0x002fc8000f8ec0ff */
[----:B------:R-:W-:-:S13]  /*4860*/  ISETP.NE.AND P0, PT, R0, UR4, PT ;  /* 0x0000000400007c0c */ /* 0x000fda000bf05270 */
[----:B------:R-:W-:Y:S05]  /*4870*/  @P0 BRA `(.L_x_97) ;  /* 0x00000000003c0947 */ /* 0x000fea0003800000 */
[----:B------:R-:W1:Y:S01]  /*4880*/  S2R R2, SR_LANEID ;  /* 0x0000000000027919 */ /* 0x000e620000000000 */
[----:B------:R-:W-:Y:S01]  /*4890*/  ULOP3.LUT UR8, URZ, UR8, URZ, 0x33, !UPT ;  /* 0x00000008ff087292 */ /* 0x000fe2000f8e33ff */
[----:B------:R-:W-:Y:S02]  /*48a0*/  VOTEU.ANY UR7, UPT, PT ;  /* 0x0000000000077886 */ /* 0x000fe400038e0100 */
[----:B------:R-:W-:-:S03]  /*48b0*/  UFLO.U32 UR7, UR7 ;  /* 0x00000007000772bd */ /* 0x000fc600080e0000 */
[----:B------:R-:W-:-:S04]  /*48c0*/  IMAD.U32 R0, RZ, RZ, UR8 ;  /* 0x00000008ff007e24 */ /* 0x000fc8000f8e00ff */
[----:B------:R2:W3:Y:S02]  /*48d0*/  REDUX UR5, R0 ;  /* 0x00000000000573c4 */ /* 0x0004e40000000000 */
[----:B------:R1:W-:Y:S02]  /*48e0*/  UTCATOMSWS.AND URZ, UR8 ;  /* 0x0000000800ff79e3 */ /* 0x0003e40008000000 */
[----:B-1----:R-:W-:Y:S02]  /*48f0*/  ISETP.EQ.U32.AND P0, PT, R2, UR7, PT ;  /* 0x0000000702007c0c */ /* 0x002fe4000bf02070 */
[----:B--2---:R-:W-:Y:S02]  /*4900*/  LOP3.LUT R0, RZ, UR4, RZ, 0x33, !PT ;  /* 0x00000004ff007c12 */ /* 0x004fe4000f8e33ff */
[----:B---3--:R-:W-:Y:S02]  /*4910*/  MOV R2, UR5 ;  /* 0x0000000500027c02 */ /* 0x008fe40008000f00 */
[----:B------:R-:W1:Y:S07]  /*4920*/  REDUX UR4, R0 ;  /* 0x00000000000473c4 */ /* 0x000e6e0000000000 */
[----:B------:R2:W-:Y:S01]  /*4930*/  @P0 ATOMS.AND RZ, [UR6+0x14], R2 ;  /* 0x00001402ffff098c */ /* 0x0005e2000a800006 */
[----:B-1----:R-:W-:-:S05]  /*4940*/  IMAD.U32 R0, RZ, RZ, UR4 ;  /* 0x00000004ff007e24 */ /* 0x002fca000f8e00ff */
[----:B------:R2:W-:Y:S01]  /*4950*/  @P0 ATOMS.AND RZ, [UR6+0x18], R0 ;  /* 0x00001800ffff098c */ /* 0x0005e2000a800006 */
[----:B------:R-:W-:Y:S05]  /*4960*/  BRA `(.L_x_98) ;  /* 0x0000000000147947 */ /* 0x000fea0003800000 */
.L_x_97:
[----:B------:R-:W-:Y:S02]  /*4970*/  MOV R2, 0x4990 ;  /* 0x0000499000027802 */ /* 0x000fe40000000f00 */
[----:B---345:R-:W-:Y:S05]  /*4980*/  CALL.REL.NOINC `($__internal_0_$__cuda_sm10x_tcgen05_guardrail_trap_col_being_dealloced_not_returned_by_alloc) ;  /* 0x0000004400f47944 */ /* 0x038fea0003c00000 */
[----:B------:R-:W-:Y:S05]  /*4990*/  BRA `(.L_x_98) ;  /* 0x0000000000087947 */ /* 0x000fea0003800000 */
.L_x_96:
[----:B------:R-:W-:Y:S02]  /*49a0*/  MOV R2, 0x49c0 ;  /* 0x000049c000027802 */ /* 0x000fe40000000f00 */
[----:B---345:R-:W-:Y:S05]  /*49b0*/  CALL.REL.NOINC `($__internal_2_$__cuda_sm10x_tcgen05_guardrail_trap_unallocated_columns_being_dealloced) ;  /* 0x0000004800007944 */ /* 0x038fea0003c00000 */
.L_x_98:
[----:B------:R-:W-:Y:S01]  /*49c0*/  NOP ;  /* 0x0000000000007918 */ /* 0x000fe20000000000 */
[----:B----4-:R-:W-:Y:S05]  /*49d0*/  EXIT ;  /* 0x000000000000794d */ /* 0x010fea0003800000 */
.L_x_69:
[----:B------:R-:W-:-:S09]  /*49e0*/  UISETP.NE.OR UP5, UPT, UR10, 0x3, UP5 ;  /* 0x000000030a00788c */ /* 0x000fd2000afa5670 */
[----:B------:R-:W-:Y:S05]  /*49f0*/  BRA.U UP5, `(.L_x_99) ;  /* 0x0000000d05e47547 */ /* 0x000fea000b800000 */
[----:B------:R-:W1:Y:S01]  /*4a00*/  LDC R0, c[0x0][0xb30] ;  /* 0x0002cc00ff007b82 */ /* 0x000e620000000800 */
[----:B------:R-:W2:Y:S01]  /*4a10*/  LDCU.64 UR8, c[0x0][0x888] ;  /* 0x00011100ff0877ac */ /* 0x000ea20008000a00 */
[----:B------:R-:W-:Y:S01]  /*4a20*/  IMAD.MOV.U32 R32, RZ, RZ, 0x1 ;  /* 0x00000001ff207424 */ /* 0x000fe200078e00ff */
[----:B------:R-:W-:Y:S01]  /*4a30*/  CS2R R28, SRZ ;  /* 0x00000000001c7805 */ /* 0x000fe2000001ff00 */
[----:B------:R-:W-:Y:S01]  /*4a40*/  IMAD.MOV.U32 R25, RZ, RZ, 0x1000 ;  /* 0x00001000ff197424 */ /* 0x000fe200078e00ff */
[----:B------:R-:W3:Y:S03]  /*4a50*/  LDCU.64 UR4, c[0x0][0x890] ;  /* 0x00011200ff0477ac */ /* 0x000ee60008000a00 */
[----:B------:R-:W4:Y:S01]  /*4a60*/  LDC R24, c[0x0][0x370] ;  /* 0x0000dc00ff187b82 */ /* 0x000f220000000800 */
[----:B------:R-:W-:Y:S01]  /*4a70*/  UMOV UR6, 0x400 ;  /* 0x0000040000067882 */ /* 0x000fe20000000000 */
[----:B------:R-:W-:-:S02]  /*4a80*/  UPLOP3.LUT UP0, UPT, UPT, UPT, UPT, 0x40, 0x4 ;  /* 0x000000000004789c */ /* 0x000fc40003f0e870 */
[----:B------:R-:W-:Y:S01]  /*4a90*/  ULEA UR6, UR39, UR6, 0x18 ;  /* 0x0000000627067291 */ /* 0x000fe2000f8ec0ff */
[----:B------:R-:W-:-:S03]  /*4aa0*/  UMOV UR13, URZ ;  /* 0x000000ff000d7c82 */ /* 0x000fc60008000000 */
[----:B------:R-:W4:Y:S01]  /*4ab0*/  LDC R5, c[0x0][0xb0c] ;  /* 0x0002c300ff057b82 */ /* 0x000f220000000800 */
[----:B--2---:R-:W-:Y:S02]  /*4ac0*/  UISETP.NE.U32.AND UP3, UPT, UR8, URZ, UPT ;  /* 0x000000ff0800728c */ /* 0x004fe4000bf65070 */
[----:B---3--:R-:W-:-:S05]  /*4ad0*/  UISETP.NE.U32.AND UP6, UPT, UR4, URZ, UPT ;  /* 0x000000ff0400728c */ /* 0x008fca000bfc5070 */
[----:B------:R-:W2:Y:S01]  /*4ae0*/  LDC R18, c[0x0][0xb20] ;  /* 0x0002c800ff127b82 */ /* 0x000ea20000000800 */
[----:B-1----:R-:W-:Y:S01]  /*4af0*/  ISETP.NE.AND P1, PT, R0, 0x1, PT ;  /* 0x000000010000780c */ /* 0x002fe20003f25270 */
[----:B------:R-:W-:Y:S02]  /*4b00*/  UISETP.NE.AND.EX UP3, UPT, UR9, URZ, UPT, UP3 ;  /* 0x000000ff0900728c */ /* 0x000fe4000bf65330 */
[----:B------:R-:W-:-:S04]  /*4b10*/  UISETP.NE.AND.EX UP6, UPT, UR5, URZ, UPT, UP6 ;  /* 0x000000ff0500728c */ /* 0x000fc8000bfc5360 */
[----:B------:R-:W1:Y:S08]  /*4b20*/  LDC.64 R30, c[0x0][0x348] ;  /* 0x0000d200ff1e7b82 */ /* 0x000e700000000a00 */
[----:B------:R-:W3:Y:S08]  /*4b30*/  LDC.64 R16, c[0x0][0xb10] ;  /* 0x0002c400ff107b82 */ /* 0x000ef00000000a00 */
[----:B------:R-:W1:Y:S08]  /*4b40*/  LDC.64 R8, c[0x0][0xb18] ;  /* 0x0002c600ff087b82 */ /* 0x000e700000000a00 */
[----:B------:R-:W1:Y:S08]  /*4b50*/  LDC.64 R6, c[0x0][0xb28] ;  /* 0x0002ca00ff067b82 */ /* 0x000e700000000a00 */
[----:B--2-4-:R-:W1:Y:S02]  /*4b60*/  LDC R19, c[0x0][0x374] ;  /* 0x0000dd00ff137b82 */ /* 0x014e640000000800 */
.L_x_108:
[C---:B------:R-:W-:Y:S02]  /*4b70*/  LEA R0, R29.reuse, UR6, 0x3 ;  /* 0x000000061d007c11 */ /* 0x040fe4000f8e18ff */
[----:B------:R-:W-:Y:S02]  /*4b80*/  SHF.L.U32 R2, R28, 0x1f, RZ ;  /* 0x0000001f1c027819 */ /* 0x000fe400000006ff */
[----:B------:R-:W-:Y:S02]  /*4b90*/  LEA R20, R29, UR6, 0x4 ;  /* 0x000000061d147c11 */ /* 0x000fe4000f8e20ff */
[----:B--2---:R-:W2:Y:S02]  /*4ba0*/  SYNCS.PHASECHK.TRANS64.TRYWAIT P0, [R0+URZ+0x150], R2 ;  /* 0x00015002000075a7 */ /* 0x004ea400080011ff */
[----:B--2---:R-:W-:Y:S05]  /*4bb0*/  @!P0 BRA `(.L_x_100) ;  /* 0x00000040008c8947 */ /* 0x004fea0003800000 */
.L_x_205:
[----:B------:R-:W-:Y:S01]  /*4bc0*/  ISETP.GE.AND P0, PT, R26, 0x1, PT ;  /* 0x000000011a00780c */ /* 0x000fe20003f06270 */
[----:B------:R-:W4:Y:S01]  /*4bd0*/  LDS.128 R20, [R20+0x1e0] ;  /* 0x0001e00014147984 */ /* 0x000f220000000c00 */
[----:B--2---:R-:W-:Y:S01]  /*4be0*/  VIADD R0, R0, 0x160 ;  /* 0x0000016000007836 */ /* 0x004fe20000000000 */
[----:B------:R-:W-:Y:S01]  /*4bf0*/  @!PT LDS RZ, [RZ] ;  /* 0x00000000fffff984 */ /* 0x000fe20000000800 */
[----:B------:R-:W-:Y:S01]  /*4c00*/  @!PT LDS RZ, [RZ] ;  /* 0x00000000fffff984 */ /* 0x000fe20000000800 */
[----:B------:R-:W-:Y:S01]  /*4c10*/  @!PT LDS RZ, [RZ] ;  /* 0x00000000fffff984 */ /* 0x000fe20000000800 */
[----:B------:R-:W-:Y:S01]  /*4c20*/  @!PT LDS RZ, [RZ] ;  /* 0x00000000fffff984 */ /* 0x000fe20000000800 */
[----:B------:R2:W-:Y:S06]  /*4c30*/  MEMBAR.ALL.CTA ;  /* 0x0000000000007992 */ /* 0x0005ec0000008000 */
[----:B--2---:R-:W2:Y:S01]  /*4c40*/  FENCE.VIEW.ASYNC.S ;  /* 0x00000000000073c6 */ /* 0x004ea20000000000 */
[----:B------:R-:W-:Y:S04]  /*4c50*/  PRMT R0, RZ, 0x654, R0 ;  /* 0x00000654ff007816 */ /* 0x000fe80000000000 */
[----:B--2---:R2:W-:Y:S01]  /*4c60*/  SYNCS.ARRIVE.TRANS64.RED.A1T0 RZ, [R0+URZ], RZ ;  /* 0x000000ff00ff79a7 */ /* 0x0045e200081004ff */
[----:B----4-:R-:W-:Y:S11]  /*4c70*/  LOP3.LUT P3, RZ, R22, 0x1, RZ, 0xc0, !PT ;  /* 0x0000000116ff7812 */ /* 0x010ff6000786c0ff */
[----:B------:R-:W-:Y:S02]  /*4c80*/  @!UPT UIADD3 URZ, UPT, UPT, URZ, URZ, URZ ;  /* 0x000000fffffff290 */ /* 0x000fe4000fffe0ff */
[----:B------:R-:W-:Y:S02]  /*4c90*/  @P3 MOV R13, R20 ;  /* 0x00000014000d3202 */ /* 0x000fe40000000f00 */
[----:B------:R-:W-:Y:S01]  /*4ca0*/  @P3 LOP3.LUT R12, R21, 0xffff, RZ, 0xc0, !PT ;  /* 0x0000ffff150c3812 */ /* 0x000fe200078ec0ff */
[----:B--2---:R-:W-:Y:S06]  /*4cb0*/  @!P0 BRA `(.L_x_101) ;  /* 0x0000000000a48947 */ /* 0x004fec0003800000 */
[-C--:B-1----:R-:W-:Y:S01]  /*4cc0*/  IMAD.HI.U32 R0, R19, R9.reuse, RZ ;  /* 0x0000000913007227 */ /* 0x082fe200078e00ff */
[----:B------:R-:W-:Y:S02]  /*4cd0*/  ISETP.NE.AND P0, PT, R8, 0x1, PT ;  /* 0x000000010800780c */ /* 0x000fe40003f05270 */
[----:B------:R-:W-:Y:S01]  /*4ce0*/  ISETP.NE.AND P2, PT, R26, 0x1, PT ;  /* 0x000000011a00780c */ /* 0x000fe20003f45270 */
[----:B---3--:R-:W-:Y:S01]  /*4cf0*/  IMAD.HI.U32 R11, R24, R16, RZ ;  /* 0x00000010180b7227 */ /* 0x008fe200078e00ff */
[----:B------:R-:W-:Y:S02]  /*4d00*/  SHF.R.U32.HI R0, RZ, R18, R0 ;  /* 0x00000012ff007219 */ /* 0x000fe40000011600 */
[----:B------:R-:W-:Y:S01]  /*4d10*/  ISETP.NE.AND P4, PT, R5, 0x1, PT ;  /* 0x000000010500780c */ /* 0x000fe20003f85270 */
[----:B------:R-:W-:Y:S01]  /*4d20*/  IMAD.HI.U32 R15, R12, R9, RZ ;  /* 0x000000090c0f7227 */ /* 0x000fe200078e00ff */
[----:B------:R-:W-:Y:S02]  /*4d30*/  SHF.R.U32.HI R11, RZ, R17, R11 ;  /* 0x00000011ff0b7219 */ /* 0x000fe4000001160b */
[----:B------:R-:W-:Y:S01]  /*4d40*/  SEL R0, R19, R0, !P0 ;  /* 0x0000000013007207 */ /* 0x000fe20004000000 */
[----:B------:R-:W-:Y:S01]  /*4d50*/  IMAD.HI.U32 R14, R13, R16, RZ ;  /* 0x000000100d0e7227 */ /* 0x000fe200078e00ff */
[----:B------:R-:W-:Y:S03]  /*4d60*/  SEL R11, R24, R11, !P4 ;  /* 0x0000000b180b7207 */ /* 0x000fe60006000000 */
[-C--:B------:R-:W-:Y:S01]  /*4d70*/  IMAD.HI.U32 R10, R0, R6.reuse, RZ ;  /* 0x00000006000a7227 */ /* 0x080fe200078e00ff */
[----:B------:R-:W-:Y:S03]  /*4d80*/  SHF.R.U32.HI R14, RZ, R17, R14 ;  /* 0x00000011ff0e7219 */ /* 0x000fe6000001160e */
[----:B------:R-:W-:Y:S01]  /*4d90*/  IMAD.HI.U32 R2, R11, R6, RZ ;  /* 0x000000060b027227 */ /* 0x000fe200078e00ff */
[-C--:B------:R-:W-:Y:S02]  /*4da0*/  @P2 SHF.R.U32.HI R0, RZ, R7.reuse, R10 ;  /* 0x00000007ff002219 */ /* 0x080fe4000001160a */
[----:B------:R-:W-:Y:S02]  /*4db0*/  SHF.R.U32.HI R10, RZ, R18, R15 ;  /* 0x00000012ff0a7219 */ /* 0x000fe4000001160f */
[----:B------:R-:W-:Y:S01]  /*4dc0*/  @P2 SHF.R.U32.HI R11, RZ, R7, R2 ;  /* 0x00000007ff0b2219 */ /* 0x000fe20000011602 */
[----:B------:R-:W-:Y:S01]  /*4dd0*/  IMAD R0, R26, R0, RZ ;  /* 0x000000001a007224 */ /* 0x000fe200078e02ff */
[----:B------:R-:W-:Y:S02]  /*4de0*/  SEL R10, R12, R10, !P0 ;  /* 0x0000000a0c0a7207 */ /* 0x000fe40004000000 */
[----:B------:R-:W-:Y:S01]  /*4df0*/  SEL R2, R13, R14, !P4 ;  /* 0x0000000e0d027207 */ /* 0x000fe20006000000 */
[----:B------:R-:W-:Y:S01]  /*4e00*/  IMAD R14, R26, R11, RZ ;  /* 0x0000000b1a0e7224 */ /* 0x000fe200078e02ff */
[C---:B------:R-:W-:Y:S01]  /*4e10*/  ISETP.GE.AND P0, PT, R10.reuse, R0, PT ;  /* 0x000000000a00720c */ /* 0x040fe20003f06270 */
[----:B------:R-:W-:Y:S03]  /*4e20*/  IMAD.HI.U32 R0, R10, R6, RZ ;  /* 0x000000060a007227 */ /* 0x000fe600078e00ff */
[----:B------:R-:W-:Y:S02]  /*4e30*/  ISETP.GE.OR P0, PT, R2, R14, P0 ;  /* 0x0000000e0200720c */ /* 0x000fe40000706670 */
[-C--:B------:R-:W-:Y:S04]  /*4e40*/  SHF.R.U32.HI R0, RZ, R7.reuse, R0 ;  /* 0x00000007ff007219 */ /* 0x080fe80000011600 */
[----:B------:R-:W-:Y:S05]  /*4e50*/  SEL R15, R10, R0, !P2 ;  /* 0x000000000a0f7207 */ /* 0x000fea0005000000 */
[----:B------:R-:W-:Y:S02]  /*4e60*/  IMAD.MOV R14, RZ, RZ, -R15 ;  /* 0x000000ffff0e7224 */ /* 0x000fe400078e0a0f */
[----:B------:R-:W-:Y:S04]  /*4e70*/  @!P0 IMAD.HI.U32 R0, R2, R6, RZ ;  /* 0x0000000602008227 */ /* 0x000fe800078e00ff */
[----:B------:R-:W-:Y:S01]  /*4e80*/  IMAD R14, R26, R14, R10 ;  /* 0x0000000e1a0e7224 */ /* 0x000fe200078e020a */
[----:B------:R-:W-:Y:S04]  /*4e90*/  @!P0 SHF.R.U32.HI R0, RZ, R7, R0 ;  /* 0x00000007ff008219 */ /* 0x000fe80000011600 */
[----:B------:R-:W-:Y:S04]  /*4ea0*/  @!P0 SEL R0, R2, R0, !P2 ;  /* 0x0000000002008207 */ /* 0x000fe80005000000 */
[----:B------:R-:W-:Y:S01]  /*4eb0*/  @!P0 IADD3 R15, PT, PT, R15, -R0, RZ ;  /* 0x800000000f0f8210 */ /* 0x000fe20007ffe0ff */
[----:B------:R-:W-:Y:S01]  /*4ec0*/  @!P0 IMAD R0, R11, R14, R0 ;  /* 0x0000000e0b008224 */ /* 0x000fe200078e0200 */
[----:B------:R-:W-:Y:S01]  /*4ed0*/  IADD3 R11, PT, PT, -R10, RZ, RZ ;  /* 0x000000ff0a0b7210 */ /* 0x000fe20007ffe1ff */
[--C-:B------:R-:W-:Y:S02]  /*4ee0*/  IMAD.MOV R14, RZ, RZ, -R2.reuse ;  /* 0x000000ffff0e7224 */ /* 0x100fe400078e0a02 */
[----:B------:R-:W-:Y:S02]  /*4ef0*/  @!P0 IMAD R10, R15, R26, R2 ;  /* 0x0000001a0f0a8224 */ /* 0x000fe400078e0202 */
[----:B------:R-:W-:Y:S02]  /*4f00*/  @!P0 IMAD.MOV.U32 R2, RZ, RZ, R0 ;  /* 0x000000ffff028224 */ /* 0x000fe400078e0000 */
[----:B------:R-:W-:Y:S02]  /*4f10*/  IMAD R13, R5, R14, R13 ;  /* 0x0000000e050d7224 */ /* 0x000fe400078e020d */
[----:B------:R-:W-:Y:S02]  /*4f20*/  IMAD R12, R8, R11, R12 ;  /* 0x0000000b080c7224 */ /* 0x000fe400078e020c */
[----:B------:R-:W-:Y:S02]  /*4f30*/  IMAD R13, R2, R5, R13 ;  /* 0x00000005020d7224 */ /* 0x000fe400078e020d */
[----:B------:R-:W-:Y:S02]  /*4f40*/  IMAD R12, R10, R8, R12 ;  /* 0x000000080a0c7224 */ /* 0x000fe400078e020c */
.L_x_101:
[----:B------:R-:W-:Y:S05]  /*4f50*/  BRA.U UP0, `(.L_x_102) ;  /* 0x0000000100107547 */ /* 0x000fea000b800000 */
[----:B------:R-:W-:Y:S04]  /*4f60*/  MOV R2, UR7 ;  /* 0x0000000700027c02 */ /* 0x000fe80008000f00 */
[----:B------:R-:W-:Y:S04]  /*4f70*/  SHF.L.U32 R2, R2, 0x1f, RZ ;  /* 0x0000001f02027819 */ /* 0x000fe800000006ff */
[----:B------:R-:W2:Y:S02]  /*4f80*/  SYNCS.PHASECHK.TRANS64.TRYWAIT P0, [UR6+0x148], R2 ;  /* 0x00014802ff0075a7 */ /* 0x000ea40008001106 */
[----:B--2---:R-:W-:Y:S05]  /*4f90*/  @!P0 BRA `(.L_x_103) ;  /* 0x0000003c00a88947 */ /* 0x004fea0003800000 */
.L_x_102:
[----:B------:R-:W-:Y:S02]  /*4fa0*/  R2UR UR27, R3 ;  /* 0x00000000031b72ca */ /* 0x000fe400000e0000 */
[----:B------:R-:W-:Y:S02]  /*4fb0*/  R2UR UR26, R4 ;  /* 0x00000000041a72ca */ /* 0x000fe400000e0000 */
[----:B------:R-:W-:Y:S04]  /*4fc0*/  ISETP.NE.U32.AND P2, PT, RZ, UR4, PT ;  /* 0x00000004ff007c0c */ /* 0x000fe8000bf45070 */
[----:B------:R-:W-:Y:S05]  /*4fd0*/  ISETP.NE.AND.EX P2, PT, RZ, UR5, PT, P2 ;  /* 0x00000005ff007c0c */ /* 0x000fea000bf45320 */
[----:B------:R-:W-:Y:S02]  /*4fe0*/  USHF.L.U32 UR27, UR27, 0x6, URZ ;  /* 0x000000061b1b7899 */ /* 0x000fe400080006ff */
[----:B------:R-:W-:Y:S01]  /*4ff0*/  USHF.L.U32 UR26, UR26, 0x6, URZ ;  /* 0x000000061a1a7899 */ /* 0x000fe200080006ff */
[----:B------:R-:W-:Y:S11]  /*5000*/  BRA.U !UP6, `(.L_x_104) ;  /* 0x000000010e347547 */ /* 0x000ff6000b800000 */
[----:B------:R-:W-:Y:S01]  /*5010*/  UPLOP3.LUT UP4, UPT, UPT, UPT, UP3, 0x80, 0x8 ;  /* 0x000000000008789c */ /* 0x000fe20003f8f030 */
[----:B--2---:R-:W-:Y:S02]  /*5020*/  HFMA2 R0, -RZ, RZ, 0, 5.9604644775390625e-08 ;  /* 0x00000001ff007431 */ /* 0x004fe400000001ff */
[----:B------:R-:W-:Y:S03]  /*5030*/  IMAD.MOV.U32 R62, RZ, RZ, 0x1 ;  /* 0x00000001ff3e7424 */ /* 0x000fe600078e00ff */
[----:B------:R-:W-:Y:S05]  /*5040*/  PLOP3.LUT P0, PT, PT, PT, UP4, 0x80, 0x8 ;  /* 0x000000000008781c */ /* 0x000fea0003f0f048 */
[----:B------:R-:W2:Y:S01]  /*5050*/  @UP4 LDCU.64 UR10, c[0x0][0x888] ;  /* 0x00011100ff0a47ac */ /* 0x000ea20008000a00 */
[----:B------:R-:W-:Y:S07]  /*5060*/  @UP4 UIMAD UR8, UR36, UR4, URZ ;  /* 0x00000004240842a4 */ /* 0x000fee000f8e02ff */
[----:B------:R-:W-:Y:S01]  /*5070*/  @!P0 PRMT R62, R0, 0x7610, R62 ;  /* 0x00007610003e8816 */ /* 0x000fe2000000003e */
[----:B--2---:R-:W-:Y:S03]  /*5080*/  @UP4 UIMAD.WIDE UR10, UR8, 0x4, UR10 ;  /* 0x00000004080a48a5 */ /* 0x004fe6000f8e020a */
[----:B------:R-:W2:Y:S03]  /*5090*/  @!UP4 LDCU UR8, c[0x0][0x880] ;  /* 0x00011000ff08c7ac */ /* 0x000ea60008000800 */
[----:B-----5:R-:W-:Y:S01]  /*50a0*/  IMAD.U32 R34, RZ, RZ, UR10 ;  /* 0x0000000aff227e24 */ /* 0x020fe2000f8e00ff */
[----:B------:R-:W-:Y:S05]  /*50b0*/  MOV R35, UR11 ;  /* 0x0000000b00237c02 */ /* 0x000fea0008000f00 */
[----:B------:R4:W5:Y:S02]  /*50c0*/  @P0 LDG.E R34, desc[UR48][R34.64] ;  /* 0x0000003022220981 */ /* 0x000964000c1e1900 */
[----:B--2-4-:R-:W-:Y:S07]  /*50d0*/  @!P0 IMAD.U32 R34, RZ, RZ, UR8 ;  /* 0x00000008ff228e24 */ /* 0x014fee000f8e00ff */
.L_x_104:
[----:B-----5:R-:W-:Y:S01]  /*50e0*/  @!P2 FSETP.EQ.AND P0, PT, R34, RZ, PT ;  /* 0x000000ff2200a20b */ /* 0x020fe20003f02000 */
[----:B------:R-:W-:Y:S01]  /*50f0*/  @!UPT UIADD3 URZ, UPT, UPT, URZ, URZ, URZ ;  /* 0x000000fffffff290 */ /* 0x000fe2000fffe0ff */
[----:B------:R-:W-:Y:S11]  /*5100*/  @!P2 BRA `(.L_x_105) ;  /* 0x000000000014a947 */ /* 0x000ff60003800000 */
[----:B------:R-:W-:Y:S02]  /*5110*/  LOP3.LUT P2, RZ, R62, 0xff, RZ, 0xc0, !PT ;  /* 0x000000ff3eff7812 */ /* 0x000fe4000784c0ff */
[----:B------:R-:W-:Y:S04]  /*5120*/  PLOP3.LUT P0, PT, PT, PT, UP4, 0x80, 0x8 ;  /* 0x000000000008781c */ /* 0x000fe80003f0f048 */
[----:B------:R-:W-:Y:S07]  /*5130*/  PLOP3.LUT P0, PT, P0, PT, PT, 0x8, 0x80 ;  /* 0x000000000080781c */ /* 0x000fee000070e170 */
[----:B------:R-:W-:Y:S11]  /*5140*/  @P2 FSETP.EQ.AND P0, PT, R34, RZ, PT ;  /* 0x000000ff2200220b */ /* 0x000ff60003f02000 */
[----:B------:R-:W-:Y:S02]  /*5150*/  @!UPT UIADD3 URZ, UPT, UPT, URZ, URZ, URZ ;  /* 0x000000fffffff290 */ /* 0x000fe4000fffe0ff */
.L_x_105:
[----:B------:R-:W-:Y:S01]  /*5160*/  ULEA UR15, UR13, UR6, 0x3 ;  /* 0x000000060d0f7291 */ /* 0x000fe2000f8e18ff */
[----:B------:R-:W-:Y:S02]  /*5170*/  SHF.L.U32 R4, R32, 0x1f, RZ ;  /* 0x0000001f20047819 */ /* 0x000fe400000006ff */
[----:B------:R-:W-:Y:S04]  /*5180*/  ELECT P4, URZ, PT ;  /* 0x0000000000ff782f */ /* 0x000fe80003880000 */
[----:B------:R-:W-:Y:S02]  /*5190*/  PLOP3.LUT P4, PT, P0, P4, PT, 0xf2, 0x2f ;  /* 0x00000000002f781c */ /* 0x000fe40000789e72 */
[----:B------:R-:W4:Y:S11]  /*51a0*/  SYNCS.PHASECHK.TRANS64.TRYWAIT P2, [UR15+0x128], R4 ;  /* 0x00012804ff0075a7 */ /* 0x000f36000804110f */
[----:B-1----:R-:W-:Y:S05]  /*51b0*/  @!P4 IADD3 R3, P0, PT, R30, 0x580, RZ ;  /* 0x000005801e03c810 */ /* 0x002fea0007f1e0ff */
[----:B--2---:R-:W-:Y:S01]  /*51c0*/  @!P4 IMAD.X R2, RZ, RZ, R31, P0 ;  /* 0x000000ffff02c224 */ /* 0x004fe200000e061f */
[----:B----4-:R-:W-:Y:S07]  /*51d0*/  @!P2 BRA `(.L_x_106) ;  /* 0x0000003c0030a947 */ /* 0x010fee0003800000 */
.L_x_208:
[----:B------:R-:W2:Y:S01]  /*51e0*/  LDC.64 R14, c[0x0][0xb10] ;  /* 0x0002c400ff0e7b82 */ /* 0x000ea20000000a00 */
[----:B------:R-:W-:Y:S01]  /*51f0*/  @!P4 R2UR UR9, R3 ;  /* 0x000000000309c2ca */ /* 0x000fe200000e0000 */
[----:B------:R-:W-:Y:S01]  /*5200*/  VOTEU.ALL UP2, P4 ;  /* 0x0000000000ff7886 */ /* 0x000fe20002040000 */
[----:B------:R-:W-:Y:S01]  /*5210*/  @!P4 R2UR UR8, R2 ;  /* 0x000000000208c2ca */ /* 0x000fe200000e0000 */
[----:B------:R-:W-:Y:S01]  /*5220*/  UIADD3 UR25, UPT, UPT, UR15, 0x110, URZ ;  /* 0x000001100f197890 */ /* 0x000fe2000fffe0ff */
[----:B-1----:R-:W-:Y:S03]  /*5230*/  @!P4 IMAD.MOV.U32 R0, RZ, RZ, 0x1000 ;  /* 0x00001000ff00c424 */ /* 0x002fe600078e00ff */
[----:B------:R-:W1:Y:S01]  /*5240*/  LDC.64 R10, c[0x0][0xb18] ;  /* 0x0002c600ff0a7b82 */ /* 0x000e620000000a00 */
[----:B------:R-:W-:Y:S01]  /*5250*/  UIADD3 UR14, UPT, UPT, UR13, 0x1, URZ ;  /* 0x000000010d0e7890 */ /* 0x000fe2000fffe0ff */
[----:B------:R-:W-:Y:S01]  /*5260*/  @P3 SHF.R.U32.HI R27, RZ, 0x10, R21 ;  /* 0x00000010ff1b3819 */ /* 0x000fe20000011615 */
[----:B------:R-:W-:Y:S01]  /*5270*/  VOTEU.ALL UP1, P4 ;  /* 0x0000000000ff7886 */ /* 0x000fe20002020000 */
[----:B------:R-:W-:Y:S01]  /*5280*/  UMOV UR18, 0x0 ;  /* 0x0000000000127882 */ /* 0x000fe20000000000 */
[----:B------:R-:W-:Y:S01]  /*5290*/  UISETP.NE.AND UP5, UPT, UR14, 0x3, UPT ;  /* 0x000000030e00788c */ /* 0x000fe2000bfa5270 */
[----:B------:R-:W-:Y:S01]  /*52a0*/  VIADD R29, R29, 0x1 ;  /* 0x000000011d1d7836 */ /* 0x000fe20000000000 */
[----:B------:R-:W-:Y:S01]  /*52b0*/  UMOV UR19, 0x10000000 ;  /* 0x1000000000137882 */ /* 0x000fe20000000000 */
[----:B------:R-:W-:Y:S01]  /*52c0*/  IMAD.U32 R2, RZ, RZ, UR9 ;  /* 0x00000009ff027e24 */ /* 0x000fe2000f8e00ff */
[----:B------:R-:W-:Y:S01]  /*52d0*/  UMOV UR28, UR36 ;  /* 0x00000024001c7c82 */ /* 0x000fe20008000000 */
[----:B------:R-:W-:Y:S01]  /*52e0*/  IMAD.U32 R3, RZ, RZ, UR8 ;  /* 0x00000008ff037e24 */ /* 0x000fe2000f8e00ff */
[----:B------:R-:W-:Y:S02]  /*52f0*/  @!UP2 ULEA UR8, UR13, UR6, 0xc ;  /* 0x000000060d08a291 */ /* 0x000fe4000f8e60ff */
[----:B------:R-:W-:Y:S01]  /*5300*/  @!P4 R2UR UR20, R2 ;  /* 0x000000000214c2ca */ /* 0x000fe200000e0000 */
[----:B------:R-:W-:Y:S01]  /*5310*/  @!UP2 UIADD3 UR10, UPT, UPT, UR26, 0x20, URZ ;  /* 0x000000201a0aa890 */ /* 0x000fe2000fffe0ff */
[----:B------:R-:W4:Y:S01]  /*5320*/  @!P1 LDC R2, c[0x0][0xb0c] ;  /* 0x0002c300ff029b82 */ /* 0x000f220000000800 */
[----:B------:R-:W-:Y:S01]  /*5330*/  @!P4 R2UR UR21, R3 ;  /* 0x000000000315c2ca */ /* 0x000fe200000e0000 */
[----:B------:R-:W-:Y:S02]  /*5340*/  @!UP2 UIADD3 UR24, UPT, UPT, UR8, 0x300, URZ ;  /* 0x000003000818a890 */ /* 0x000fe4000fffe0ff */
[----:B------:R-:W-:Y:S02]  /*5350*/  @!UP2 UIADD3 UR8, UPT, UPT, UR8, 0xb00, URZ ;  /* 0x00000b000808a890 */ /* 0x000fe4000fffe0ff */
[----:B------:R-:W-:Y:S01]  /*5360*/  USEL UR9, URZ, 0x1, UP5 ;  /* 0x00000001ff097887 */ /* 0x000fe2000a800000 */
[----:B------:R-:W-:Y:S01]  /*5370*/  VOTEU.ALL UP0, P4 ;  /* 0x0000000000ff7886 */ /* 0x000fe20002000000 */
[----:B------:R-:W-:Y:S01]  /*5380*/  UMOV UR11, UR27 ;  /* 0x0000001b000b7c82 */ /* 0x000fe20008000000 */
[----:B------:R-:W-:Y:S01]  /*5390*/  UMOV UR12, UR36 ;  /* 0x00000024000c7c82 */ /* 0x000fe20008000000 */
[----:B------:R-:W-:Y:S02]  /*53a0*/  UPRMT UR16, UR39, 0x654, UR25 ;  /* 0x0000065427107896 */ /* 0x000fe40008000019 */
[----:B------:R-:W-:Y:S01]  /*53b0*/  LOP3.LUT R32, R32, UR9, RZ, 0x3c, !PT ;  /* 0x0000000920207c12 */ /* 0x000fe2000f8e3cff */
[----:B------:R-:W-:Y:S01]  /*53c0*/  UMOV UR9, UR25 ;  /* 0x0000001900097c82 */ /* 0x000fe20008000000 */
[----:B------:R1:W-:Y:S01]  /*53d0*/  @!UP1 UTMALDG.3D [UR24], [UR20], desc[UR18] ;  /* 0x00001218140095b4 */ /* 0x0003e20008011000 */
[----:B------:R-:W-:Y:S01]  /*53e0*/  USEL UR14, UR14, URZ, UP5 ;  /* 0x000000ff0e0e7287 */ /* 0x000fe2000a800000 */
[----:B------:R-:W-:Y:S03]  /*53f0*/  SHF.L.U32 R33, R32, 0x1f, RZ ;  /* 0x0000001f20217819 */ /* 0x000fe600000006ff */
[----:B------:R-:W-:Y:S01]  /*5400*/  ULEA UR13, UR14, UR6, 0x3 ;  /* 0x000000060e0d7291 */ /* 0x000fe2000f8e18ff */
[----:B------:R1:W-:Y:S01]  /*5410*/  @!UP0 UTMALDG.3D [UR8], [UR20], desc[UR18] ;  /* 0x00001208140085b4 */ /* 0x0003e20008011000 */
[----:B------:R5:W-:Y:S01]  /*5420*/  @!P4 SYNCS.ARRIVE.TRANS64.RED.A0TR RZ, [UR15+0x110], R0 ;  /* 0x00011000ffffc9a7 */ /* 0x000be2000830040f */
[C---:B--2---:R-:W-:Y:S01]  /*5430*/  @!P1 IMAD.HI.U32 R3, R13.reuse, R14, RZ ;  /* 0x0000000e0d039227 */ /* 0x044fe200078e00ff */
[----:B-1----:R-:W-:Y:S02]  /*5440*/  @!P1 ISETP.NE.AND P0, PT, R10, 0x1, PT ;  /* 0x000000010a00980c */ /* 0x002fe40003f05270 */
[----:B----4-:R-:W-:Y:S01]  /*5450*/  @!P1 ISETP.NE.AND P2, PT, R2, 0x1, PT ;  /* 0x000000010200980c */ /* 0x010fe20003f45270 */
[C---:B------:R-:W-:Y:S01]  /*5460*/  @!P1 IMAD.HI.U32 R4, R12.reuse, R11, RZ ;  /* 0x0000000b0c049227 */ /* 0x040fe200078e00ff */
[----:B------:R-:W-:Y:S04]  /*5470*/  @!P1 SHF.R.U32.HI R3, RZ, R15, R3 ;  /* 0x0000000fff039219 */ /* 0x000fe80000011603 */
[----:B------:R-:W-:Y:S01]  /*5480*/  @!P1 SEL R3, R13, R3, !P2 ;  /* 0x000000030d039207 */ /* 0x000fe20005000000 */
[----:B------:R-:W-:Y:S01]  /*5490*/  SYNCS.ARRIVE.TRANS64.RED.A1T0 RZ, [UR16], RZ ;  /* 0x000000ffffff79a7 */ /* 0x000fe20008100410 */
[----:B------:R-:W1:Y:S01]  /*54a0*/  SYNCS.PHASECHK.TRANS64.TRYWAIT P5, [UR13+0x128], R33 ;  /* 0x00012821ff0075a7 */ /* 0x000e6200080a110d */
[----:B-----5:R-:W2:Y:S02]  /*54b0*/  @!P1 LDC R0, c[0x0][0xb20] ;  /* 0x0002c800ff009b82 */ /* 0x020ea40000000800 */
[----:B--2---:R-:W-:Y:S04]  /*54c0*/  @!P1 SHF.R.U32.HI R0, RZ, R0, R4 ;  /* 0x00000000ff009219 */ /* 0x004fe80000011604 */
[----:B------:R-:W-:Y:S05]  /*54d0*/  @!P1 SEL R4, R12, R0, !P0 ;  /* 0x000000000c049207 */ /* 0x000fea0004000000 */
[----:B------:R-:W-:Y:S02]  /*54e0*/  @!P1 IMAD.IADD R0, R4, 0x1, -R3 ;  /* 0x0000000104009824 */ /* 0x000fe400078e0a03 */
[----:B------:R-:W-:Y:S02]  /*54f0*/  @!P1 IMAD.IADD R3, R3, 0x1, -R4 ;  /* 0x0000000103039824 */ /* 0x000fe400078e0a04 */
[----:B------:R-:W-:Y:S02]  /*5500*/  @!P1 IMAD R13, R0, R2, R13 ;  /* 0x00000002000d9224 */ /* 0x000fe400078e020d */
[----:B------:R-:W-:Y:S01]  /*5510*/  @!P1 IMAD R12, R3, R10, R12 ;  /* 0x0000000a030c9224 */ /* 0x000fe200078e020c */
[----:B-1----:R-:W-:Y:S06]  /*5520*/  @!P5 BRA `(.L_x_107) ;  /* 0x000000380074d947 */ /* 0x002fec0003800000 */
.L_x_210:
[----:B------:R-:W-:Y:S01]  /*5530*/  UIADD3 UR17, UPT, UPT, UR13, 0x110, URZ ;  /* 0x000001100d117890 */ /* 0x000fe2000fffe0ff */
[----:B------:R-:W-:Y:S01]  /*5540*/  @!P4 IADD3 R2, P0, PT, R30, 0x580, RZ ;  /* 0x000005801e02c810 */ /* 0x000fe20007f1e0ff */
[----:B------:R-:W-:Y:S01]  /*5550*/  VOTEU.ALL UP1, P4 ;  /* 0x0000000000ff7886 */ /* 0x000fe20002020000 */
[----:B------:R-:W-:Y:S01]  /*5560*/  UMOV UR22, 0x0 ;  /* 0x0000000000167882 */ /* 0x000fe20000000000 */
[----:B------:R-:W-:Y:S01]  /*5570*/  UPRMT UR15, UR39, 0x654, UR17 ;  /* 0x00000654270f7896 */ /* 0x000fe20008000011 */
[----:B------:R-:W-:Y:S01]  /*5580*/  @!P4 R2UR UR9, R2 ;  /* 0x000000000209c2ca */ /* 0x000fe200000e0000 */
[----:B-1----:R-:W-:Y:S01]  /*5590*/  @!P4 IMAD.X R0, RZ, RZ, R31, P0 ;  /* 0x000000ffff00c224 */ /* 0x002fe200000e061f */
[----:B------:R-:W-:Y:S01]  /*55a0*/  UMOV UR23, 0x10000000 ;  /* 0x1000000000177882 */ /* 0x000fe20000000000 */
[----:B------:R-:W-:Y:S01]  /*55b0*/  UMOV UR19, UR27 ;  /* 0x0000001b00137c82 */ /* 0x000fe20008000000 */
[----:B------:R-:W-:Y:S01]  /*55c0*/  UMOV UR20, UR36 ;  /* 0x0000002400147c82 */ /* 0x000fe20008000000 */
[----:B------:R-:W-:Y:S01]  /*55d0*/  UMOV UR11, UR27 ;  /* 0x0000001b000b7c82 */ /* 0x000fe20008000000 */
[----:B------:R-:W-:Y:S01]  /*55e0*/  @!P4 R2UR UR8, R0 ;  /* 0x000000000008c2ca */ /* 0x000fe200000e0000 */
[----:B------:R-:W-:Y:S01]  /*55f0*/  UMOV UR12, UR36 ;  /* 0x00000024000c7c82 */ /* 0x000fe20008000000 */
[----:B------:R-:W-:Y:S01]  /*5600*/  VOTEU.ALL UP0, P4 ;  /* 0x0000000000ff7886 */ /* 0x000fe20002000000 */
[----:B------:R-:W-:Y:S01]  /*5610*/  @P3 R2UR UR36, R27 ;  /* 0x000000001b2432ca */ /* 0x000fe200000e0000 */
[----:B------:R-:W-:Y:S01]  /*5620*/  IMAD.IADD R4, R12, 0x1, R60 ;  /* 0x000000010c047824 */ /* 0x000fe200078e023c */
[C---:B------:R-:W-:Y:S02]  /*5630*/  ISETP.NE.AND P0, PT, R29.reuse, 0x2, PT ;  /* 0x000000021d00780c */ /* 0x040fe40003f05270 */
[----:B------:R-:W-:Y:S01]  /*5640*/  IMAD.U32 R2, RZ, RZ, UR9 ;  /* 0x00000009ff027e24 */ /* 0x000fe2000f8e00ff */
[----:B------:R-:W-:Y:S01]  /*5650*/  @!UP0 UIADD3 UR18, UPT, UPT, UR26, 0x10, URZ ;  /* 0x000000101a128890 */ /* 0x000fe2000fffe0ff */
[----:B------:R-:W-:Y:S01]  /*5660*/  SEL R0, RZ, 0x1, P0 ;  /* 0x00000001ff007807 */ /* 0x000fe20000000000 */
[----:B------:R-:W-:Y:S01]  /*5670*/  @!UP0 UIADD3 UR10, UPT, UPT, UR26, 0x30, URZ ;  /* 0x000000301a0a8890 */ /* 0x000fe2000fffe0ff */
[----:B------:R-:W-:Y:S01]  /*5680*/  SEL R29, R29, RZ, P0 ;  /* 0x000000ff1d1d7207 */ /* 0x000fe20000000000 */
[----:B------:R-:W-:Y:S01]  /*5690*/  UMOV UR9, UR17 ;  /* 0x0000001100097c82 */ /* 0x000fe20008000000 */
[----:B------:R-:W-:Y:S01]  /*56a0*/  IMAD.U32 R3, RZ, RZ, UR8 ;  /* 0x00000008ff037e24 */ /* 0x000fe2000f8e00ff */
[----:B------:R-:W-:Y:S01]  /*56b0*/  @!P4 R2UR UR24, R2 ;  /* 0x000000000218c2ca */ /* 0x000fe200000e0000 */
[----:B------:R-:W-:Y:S01]  /*56c0*/  @!UP0 ULEA UR8, UR14, UR6, 0xc ;  /* 0x000000060e088291 */ /* 0x000fe2000f8e60ff */
[----:B------:R-:W-:Y:S02]  /*56d0*/  LOP3.LUT R28, R28, R0, RZ, 0x3c, !PT ;  /* 0x000000001c1c7212 */ /* 0x000fe400078e3cff */
[----:B------:R-:W-:Y:S01]  /*56e0*/  @!P4 R2UR UR25, R3 ;  /* 0x000000000319c2ca */ /* 0x000fe200000e0000 */
[----:B------:R-:W-:Y:S01]  /*56f0*/  @!UP0 UIADD3 UR16, UPT, UPT, UR8, 0x300, URZ ;  /* 0x0000030008108890 */ /* 0x000fe2000fffe0ff */
[----:B------:R-:W-:Y:S01]  /*5700*/  IMAD.IADD R3, R13, 0x1, R61 ;  /* 0x000000010d037824 */ /* 0x000fe200078e023d */
[----:B------:R-:W-:Y:S01]  /*5710*/  @!UP0 UIADD3 UR8, UPT, UPT, UR8, 0xb00, URZ ;  /* 0x00000b0008088890 */ /* 0x000fe2000fffe0ff */
[----:B------:R-:W-:Y:S09]  /*5720*/  VOTEU.ALL UP0, P4 ;  /* 0x0000000000ff7886 */ /* 0x000ff20002000000 */
[----:B------:R2:W-:Y:S01]  /*5730*/  @!UP1 UTMALDG.3D [UR16], [UR24], desc[UR22] ;  /* 0x00001610180095b4 */ /* 0x0005e20008011000 */
[----:B------:R2:W-:Y:S01]  /*5740*/  @!UP0 UTMALDG.3D [UR8], [UR24], desc[UR22] ;  /* 0x00001608180085b4 */ /* 0x0005e20008011000 */
[----:B------:R2:W-:Y:S01]  /*5750*/  @!P4 SYNCS.ARRIVE.TRANS64.RED.A0TR RZ, [UR13+0x110], R25 ;  /* 0x00011019ffffc9a7 */ /* 0x0005e2000830040d */
[----:B------:R-:W-:Y:S04]  /*5760*/  UIADD3 UR13, UPT, UPT, UR14, 0x1, URZ ;  /* 0x000000010e0d7890 */ /* 0x000fe8000fffe0ff */
[----:B------:R-:W-:Y:S04]  /*5770*/  UISETP.NE.AND UP0, UPT, UR13, 0x3, UPT ;  /* 0x000000030d00788c */ /* 0x000fe8000bf05270 */
[----:B------:R-:W-:Y:S02]  /*5780*/  USEL UR14, URZ, 0x1, UP0 ;  /* 0x00000001ff0e7887 */ /* 0x000fe40008000000 */
[----:B------:R-:W-:Y:S02]  /*5790*/  USEL UR13, UR13, URZ, UP0 ;  /* 0x000000ff0d0d7287 */ /* 0x000fe40008000000 */
[----:B------:R-:W-:Y:S02]  /*57a0*/  UPLOP3.LUT UP0, UPT, UPT, UPT, UPT, 0x80, 0x8 ;  /* 0x000000000008789c */ /* 0x000fe40003f0f070 */
[----:B------:R-:W-:Y:S01]  /*57b0*/  LOP3.LUT R32, R32, UR14, RZ, 0x3c, !PT ;  /* 0x0000000e20207c12 */ /* 0x000fe2000f8e3cff */
[----:B------:R-:W-:Y:S01]  /*57c0*/  SYNCS.ARRIVE.TRANS64.RED.A1T0 RZ, [UR15], RZ ;  /* 0x000000ffffff79a7 */ /* 0x000fe2000810040f */
[----:B------:R-:W-:Y:S07]  /*57d0*/  @P3 BRA `(.L_x_108) ;  /* 0xfffffff000e43947 */ /* 0x000fee000383ffff */
[----:B------:R-:W-:Y:S01]  /*57e0*/  UIADD3 UR6, UPT, UPT, UR6, 0x128, URZ ;  /* 0x0000012806067890 */ /* 0x000fe2000fffe0ff */
[----:B------:R-:W-:-:S03]  /*57f0*/  SHF.L.U32 R2, R32, 0x1f, RZ ;  /* 0x0000001f20027819 */ /* 0x000fc600000006ff */
[----:B------:R-:W-:-:S09]  /*5800*/  ULEA UR4, UR13, UR6, 0x3 ;  /* 0x000000060d047291 */ /* 0x000fd2000f8e18ff */
[----:B------:R-:W1:Y:S02]  /*5810*/  SYNCS.PHASECHK.TRANS64.TRYWAIT P0, [UR4], R2 ;  /* 0x00000002ff0075a7 */ /* 0x000e640008001104 */
[----:B-1----:R-:W-:Y:S05]  /*5820*/  @!P0 BRA `(.L_x_109) ;  /* 0x0000003400cc8947 */ /* 0x002fea0003800000 */
.L_x_212:
        /* <DEDUP_REMOVED lines=9> */
.L_x_214:
[----:B------:R-:W-:-:S04]  /*58c0*/  UIADD3 UR5, UPT, UPT, UR5, 0x1, URZ ;  /* 0x0000000105057890 */ /* 0x000fc8000fffe0ff */
[----:B------:R-:W-:-:S04]  /*58d0*/  UISETP.NE.AND UP0, UPT, UR5, 0x3, UPT ;  /* 0x000000030500788c */ /* 0x000fc8000bf05270 */
[----:B------:R-:W-:Y:S02]  /*58e0*/  USEL UR4, URZ, 0x1, UP0 ;  /* 0x00000001ff047887 */ /* 0x000fe40008000000 */
[----:B------:R-:W-:-:S04]  /*58f0*/  USEL UR5, UR5, URZ, UP0 ;  /* 0x000000ff05057287 */ /* 0x000fc80008000000 */
[----:B------:R-:W-:Y:S01]  /*5900*/  ULEA UR5, UR5, UR6, 0x3 ;  /* 0x0000000605057291 */ /* 0x000fe2000f8e18ff */
[----:B-1----:R-:W-:-:S04]  /*5910*/  LOP3.LUT R2, R32, UR4, RZ, 0x3c, !PT ;  /* 0x0000000420027c12 */ /* 0x002fc8000f8e3cff */
[----:B------:R-:W-:Y:S01]  /*5920*/  SHF.L.U32 R2, R2, 0x1f, RZ ;  /* 0x0000001f02027819 */ /* 0x000fe200000006ff */
[----:B------:R-:W-:-:S07]  /*5930*/  IMAD.U32 R0, RZ, RZ, UR5 ;  /* 0x00000005ff007e24 */ /* 0x000fce000f8e00ff */
.L_x_111:
[----:B-1----:R1:W4:Y:S02]  /*5940*/  SYNCS.PHASECHK.TRANS64.TRYWAIT P0, [R0+URZ], R2 ;  /* 0x00000002000075a7 */ /* 0x00232400080011ff */
[----:B----4-:R-:W-:Y:S05]  /*5950*/  @!P0 NANOSLEEP.SYNCS 0x989680 ;  /* 0x009896800000895d */ /* 0x010fea0003900000 */
[----:B------:R-:W4:Y:S02]  /*5960*/  @!P0 SYNCS.PHASECHK.TRANS64 P0, [R0+URZ], R2 ;  /* 0x00000002000085a7 */ /* 0x000f2400080010ff */
[----:B--2-4-:R-:W-:Y:S05]  /*5970*/  @P0 EXIT ;  /* 0x000000000000094d */ /* 0x014fea0003800000 */
[----:B------:R-:W-:Y:S05]  /*5980*/  BRA `(.L_x_111) ;  /* 0xfffffffc00ec7947 */ /* 0x000fea000383ffff */
.L_x_99:
[----:B------:R-:W-:-:S06]  /*5990*/  UISETP.GE.AND UP0, UPT, UR10, 0x4, UPT ;  /* 0x000000040a00788c */ /* 0x000fcc000bf06270 */
[----:B------:R-:W-:-:S13]  /*59a0*/  PLOP3.LUT P0, PT, PT, PT, UP0, 0x80, 0x8 ;  /* 0x000000000008781c */ /* 0x000fda0003f0f008 */
[----:B------:R-:W-:Y:S05]  /*59b0*/  @!P0 EXIT ;  /* 0x000000000000894d */ /* 0x000fea0003800000 */
[----:B------:R-:W-:Y:S01]  /*59c0*/  BAR.SYNC.DEFER_BLOCKING 0x6, 0xa0 ;  /* 0x0182800000007b1d */ /* 0x000fe20000010000 */
[----:B------:R-:W-:Y:S01]  /*59d0*/  IMAD.SHL.U32 R67, R0, 0x10, RZ ;  /* 0x0000001000437824 */ /* 0x000fe200078e00ff */
[--C-:B------:R-:W-:Y:S01]  /*59e0*/  SHF.R.U32.HI R32, RZ, 0x1, R0.reuse ;  /* 0x00000001ff207819 */ /* 0x100fe20000011600 */
[----:B------:R-:W-:Y:S01]  /*59f0*/  IMAD.SHL.U32 R7, R68, 0x200, RZ ;  /* 0x0000020044077824 */ /* 0x000fe200078e00ff */
[----:B------:R-:W-:Y:S01]  /*5a00*/  LOP3.LUT R31, R2, 0x20, R0, 0xf8, !PT ;  /* 0x00000020021f7812 */ /* 0x000fe200078ef800 */
[C---:B------:R-:W-:Y:S01]  /*5a10*/  IMAD.U32 R48, R0.reuse, 0x10000, RZ ;  /* 0x0001000000307824 */ /* 0x040fe200078e00ff */
[----:B------:R-:W-:Y:S02]  /*5a20*/  UMOV UR50, 0x400 ;  /* 0x0000040000327882 */ /* 0x000fe40000000000 */
[----:B------:R-:W1:Y:S01]  /*5a30*/  LDC R65, c[0x0][0x370] ;  /* 0x0000dc00ff417b82 */ /* 0x000e620000000800 */
[----:B------:R-:W-:Y:S01]  /*5a40*/  ULEA UR50, UR39, UR50, 0x18 ;  /* 0x0000003227327291 */ /* 0x000fe2000f8ec0ff */
[C---:B------:R-:W-:Y:S01]  /*5a50*/  LOP3.LUT R66, R67.reuse, 0x5b0, RZ, 0xc0, !PT ;  /* 0x000005b043427812 */ /* 0x040fe200078ec0ff */
[----:B------:R-:W-:Y:S01]  /*5a60*/  IMAD.SHL.U32 R6, R0, 0x2, RZ ;  /* 0x0000000200067824 */ /* 0x000fe200078e00ff */
[C---:B------:R-:W-:Y:S01]  /*5a70*/  LOP3.LUT R8, R67.reuse, 0x40, RZ, 0xc0, !PT ;  /* 0x0000004043087812 */ /* 0x040fe200078ec0ff */
[----:B------:R-:W-:Y:S01]  /*5a80*/  IMAD.MOV.U32 R49, RZ, RZ, RZ ;  /* 0x000000ffff317224 */ /* 0x000fe200078e00ff */
[----:B------:R-:W-:Y:S01]  /*5a90*/  LOP3.LUT R66, R66, 0x200, R7, 0xf8, !PT ;  /* 0x0000020042427812 */ /* 0x000fe200078ef807 */
[----:B------:R-:W-:Y:S01]  /*5aa0*/  IMAD.SHL.U32 R7, R68, 0x200000, RZ ;  /* 0x0020000044077824 */ /* 0x000fe200078e00ff */
[----:B------:R-:W2:Y:S01]  /*5ab0*/  LDC R28, c[0x0][0xb0c] ;  /* 0x0002c300ff1c7b82 */ /* 0x000ea20000000800 */
[----:B------:R-:W-:Y:S01]  /*5ac0*/  LOP3.LUT R6, R8, 0x8, R6, 0xf8, !PT ;  /* 0x0000000808067812 */ /* 0x000fe200078ef806 */
[----:B------:R-:W-:Y:S01]  /*5ad0*/  IMAD.MOV.U32 R70, RZ, RZ, RZ ;  /* 0x000000ffff467224 */ /* 0x000fe200078e00ff */
[----:B------:R-:W-:Y:S01]  /*5ae0*/  LOP3.LUT P0, RZ, R67, 0x40, RZ, 0xc0, !PT ;  /* 0x0000004043ff7812 */ /* 0x000fe2000780c0ff */
[----:B------:R-:W-:Y:S01]  /*5af0*/  IMAD.MOV.U32 R75, RZ, RZ, RZ ;  /* 0x000000ffff4b7224 */ /* 0x000fe200078e00ff */
[----:B------:R-:W-:Y:S01]  /*5b00*/  LOP3.LUT R7, R7, 0x200000, RZ, 0xc0, !PT ;  /* 0x0020000007077812 */ /* 0x000fe200078ec0ff */
[----:B------:R-:W-:Y:S01]  /*5b10*/  IMAD.MOV.U32 R69, RZ, RZ, RZ ;  /* 0x000000ffff457224 */ /* 0x000fe200078e00ff */
[----:B------:R-:W-:Y:S01]  /*5b20*/  LOP3.LUT R66, R66, R6, RZ, 0xfc, !PT ;  /* 0x0000000642427212 */ /* 0x000fe200078efcff */
[----:B------:R-:W3:Y:S01]  /*5b30*/  LDC R63, c[0x0][0xb20] ;  /* 0x0002c800ff3f7b82 */ /* 0x000ee20000000800 */
[----:B------:R-:W4:Y:S01]  /*5b40*/  LDS R5, [UR50+0x200] ;  /* 0x00020032ff057984 */ /* 0x000f220008000800 */
[----:B------:R-:W-:Y:S01]  /*5b50*/  LOP3.LUT R48, R7, 0x400000, R48, 0xf8, !PT ;  /* 0x0040000007307812 */ /* 0x000fe200078ef830 */
[----:B------:R-:W1:Y:S01]  /*5b60*/  LDCU.64 UR56, c[0x0][0x348] ;  /* 0x00006900ff3877ac */ /* 0x000e620008000a00 */
[----:B------:R-:W-:-:S02]  /*5b70*/  LOP3.LUT R71, R0, 0x60, RZ, 0xc0, !PT ;  /* 0x0000006000477812 */ /* 0x000fc400078ec0ff */
[----:B------:R-:W-:Y:S01]  /*5b80*/  LOP3.LUT R32, R32, 0x20, RZ, 0xc0, !PT ;  /* 0x0000002020207812 */ /* 0x000fe200078ec0ff */
[----:B------:R-:W1:Y:S01]  /*5b90*/  LDCU UR38, c[0x0][0x388] ;  /* 0x00007100ff2677ac */ /* 0x000e620008000800 */
[----:B------:R-:W1:Y:S01]  /*5ba0*/  LDC R27, c[0x0][0xb30] ;  /* 0x0002cc00ff1b7b82 */ /* 0x000e620000000800 */
[----:B------:R-:W1:Y:S01]  /*5bb0*/  LDCU UR37, c[0x0][0x384] ;  /* 0x00007080ff2577ac */ /* 0x000e620008000800 */
[----:B------:R-:W1:Y:S06]  /*5bc0*/  LDCU.64 UR44, c[0x0][0x888] ;  /* 0x00011100ff2c77ac */ /* 0x000e6c0008000a00 */
[----:B------:R-:W1:Y:S01]  /*5bd0*/  LDC.64 R58, c[0x0][0xb10] ;  /* 0x0002c400ff3a7b82 */ /* 0x000e620000000a00 */
[----:B------:R-:W1:Y:S01]  /*5be0*/  LDCU.64 UR46, c[0x0][0x8c0] ;  /* 0x00011800ff2e77ac */ /* 0x000e620008000a00 */
[----:B------:R-:W-:-:S06]  /*5bf0*/  UMOV UR53, 0x1 ;  /* 0x0000000100357882 */ /* 0x000fcc0000000000 */
[----:B------:R-:W1:Y:S01]  /*5c00*/  LDC.64 R24, c[0x0][0xb18] ;  /* 0x0002c600ff187b82 */ /* 0x000e620000000a00 */
[----:B------:R-:W-:Y:S01]  /*5c10*/  UMOV UR58, URZ ;  /* 0x000000ff003a7c82 */ /* 0x000fe20008000000 */
[----:B------:R-:W-:Y:S01]  /*5c20*/  UIADD3 UR54, UPT, UPT, UR50, 0x300, URZ ;  /* 0x0000030032367890 */ /* 0x000fe2000fffe0ff */
[----:B------:R-:W-:Y:S01]  /*5c30*/  UMOV UR52, URZ ;  /* 0x000000ff00347c82 */ /* 0x000fe20008000000 */
[----:B------:R-:W-:-:S04]  /*5c40*/  UMOV UR51, URZ ;  /* 0x000000ff00337c82 */ /* 0x000fc80008000000 */
[----:B------:R-:W1:Y:S08]  /*5c50*/  LDC.64 R54, c[0x0][0x888] ;  /* 0x00022200ff367b82 */ /* 0x000e700000000a00 */
[----:B------:R-:W1:Y:S01]  /*5c60*/  LDC.64 R22, c[0x0][0xb28] ;  /* 0x0002ca00ff167b82 */ /* 0x000e620000000a00 */
[----:B----4-:R-:W-:Y:S01]  /*5c70*/  IMAD.IADD R48, R5, 0x1, R48 ;  /* 0x0000000105307824 */ /* 0x010fe200078e0230 */
[----:B------:R-:W-:-:S06]  /*5c80*/  P2R R5, PR, RZ, 0x1 ;  /* 0x00000001ff057803 */ /* 0x000fcc0000000000 */
[----:B------:R-:W4:Y:S08]  /*5c90*/  LDC.64 R56, c[0x0][0x890] ;  /* 0x00022400ff387b82 */ /* 0x000f300000000a00 */
[----:B------:R-:W1:Y:S08]  /*5ca0*/  LDC.64 R52, c[0x0][0x8b0] ;  /* 0x00022c00ff347b82 */ /* 0x000e700000000a00 */
[----:B------:R-:W1:Y:S08]  /*5cb0*/  LDC.64 R50, c[0x0][0x8a8] ;  /* 0x00022a00ff327b82 */ /* 0x000e700000000a00 */
[----:B--23--:R-:W1:Y:S02]  /*5cc0*/  LDC R64, c[0x0][0x374] ;  /* 0x0000dd00ff407b82 */ /* 0x00ce640000000800 */
.L_x_144:
[----:B------:R-:W-:Y:S02]  /*5cd0*/  LEA R0, R75, UR50, 0x3 ;  /* 0x000000324b007c11 */ /* 0x000fe4000f8e18ff */
[----:B------:R-:W-:Y:S02]  /*5ce0*/  SHF.L.U32 R2, R69, 0x1f, RZ ;  /* 0x0000001f45027819 */ /* 0x000fe400000006ff */
[----:B------:R-:W-:Y:S02]  /*5cf0*/  LEA R16, R75, UR50, 0x4 ;  /* 0x000000324b107c11 */ /* 0x000fe4000f8e20ff */
[----:B------:R-:W2:Y:S02]  /*5d00*/  SYNCS.PHASECHK.TRANS64.TRYWAIT P0, [R0+URZ+0x150], R2 ;  /* 0x00015002000075a7 */ /* 0x000ea400080011ff */
[----:B--2---:R-:W-:Y:S05]  /*5d10*/  @!P0 BRA `(.L_x_112) ;  /* 0x0000003000c08947 */ /* 0x004fea0003800000 */
.L_x_215:
[----:B------:R-:W3:Y:S01]  /*5d20*/  LDC.64 R12, c[0x0][0xb10] ;  /* 0x0002c400ff0c7b82 */ /* 0x000ee20000000a00 */
[----:B------:R-:W4:Y:S01]  /*5d30*/  LDS.128 R16, [R16+0x1e0] ;  /* 0x0001e00010107984 */ /* 0x000f220000000c00 */
[----:B-1----:R-:W-:Y:S01]  /*5d40*/  ISETP.NE.AND P1, PT, R27, 0x1, PT ;  /* 0x000000011b00780c */ /* 0x002fe20003f25270 */
[----:B--2---:R-:W-:Y:S01]  /*5d50*/  VIADD R0, R0, 0x160 ;  /* 0x0000016000007836 */ /* 0x004fe20000000000 */
[----:B------:R-:W-:Y:S04]  /*5d60*/  ISETP.GE.AND P0, PT, R26, 0x1, PT ;  /* 0x000000011a00780c */ /* 0x000fe80003f06270 */
[----:B------:R-:W1:Y:S01]  /*5d70*/  LDC.64 R10, c[0x0][0xb18] ;  /* 0x0002c600ff0a7b82 */ /* 0x000e620000000a00 */
[----:B------:R-:W-:Y:S01]  /*5d80*/  PRMT R0, RZ, 0x654, R0 ;  /* 0x00000654ff007816 */ /* 0x000fe20000000000 */
[----:B------:R-:W-:Y:S01]  /*5d90*/  @!PT LDS RZ, [RZ] ;  /* 0x00000000fffff984 */ /* 0x000fe20000000800 */
[----:B------:R-:W-:Y:S01]  /*5da0*/  @!PT LDS RZ, [RZ] ;  /* 0x00000000fffff984 */ /* 0x000fe20000000800 */
[----:B------:R-:W-:Y:S01]  /*5db0*/  @!PT LDS RZ, [RZ] ;  /* 0x00000000fffff984 */ /* 0x000fe20000000800 */
[----:B------:R-:W-:Y:S01]  /*5dc0*/  @!PT LDS RZ, [RZ] ;  /* 0x00000000fffff984 */ /* 0x000fe20000000800 */
[----:B------:R2:W-:Y:S06]  /*5dd0*/  MEMBAR.ALL.CTA ;  /* 0x0000000000007992 */ /* 0x0005ec0000008000 */
[----:B--2---:R-:W2:Y:S01]  /*5de0*/  FENCE.VIEW.ASYNC.S ;  /* 0x00000000000073c6 */ /* 0x004ea20000000000 */
[----:B------:R-:W1:Y:S08]  /*5df0*/  @!P1 LDC R14, c[0x0][0xb20] ;  /* 0x0002c800ff0e9b82 */ /* 0x000e700000000800 */
[----:B------:R-:W1:Y:S01]  /*5e00*/  @!P1 LDC R9, c[0x0][0xb0c] ;  /* 0x0002c300ff099b82 */ /* 0x000e620000000800 */
[----:B--2---:R2:W-:Y:S01]  /*5e10*/  SYNCS.ARRIVE.TRANS64.RED.A1T0 RZ, [R0+URZ], RZ ;  /* 0x000000ff00ff79a7 */ /* 0x0045e200081004ff */
[----:B----4-:R-:W-:Y:S04]  /*5e20*/  LOP3.LUT P4, RZ, R18, 0x1, RZ, 0xc0, !PT ;  /* 0x0000000112ff7812 */ /* 0x010fe8000788c0ff */
[----:B------:R-:W-:Y:S09]  /*5e30*/  P2R R73, PR, RZ, 0x10 ;  /* 0x00000010ff497803 */ /* 0x000ff20000000000 */
[----:B------:R-:W-:Y:S02]  /*5e40*/  @P4 MOV R30, R16 ;  /* 0x00000010001e4202 */ /* 0x000fe40000000f00 */
[----:B------:R-:W-:Y:S01]  /*5e50*/  @P4 LOP3.LUT R29, R17, 0xffff, RZ, 0xc0, !PT ;  /* 0x0000ffff111d4812 */ /* 0x000fe200078ec0ff */
[----:B--23--:R-:W-:Y:S06]  /*5e60*/  @!P0 BRA `(.L_x_113) ;  /* 0x0000000000a48947 */ /* 0x00cfec0003800000 */
[----:B------:R-:W-:Y:S01]  /*5e70*/  IMAD.HI.U32 R0, R64, R25, RZ ;  /* 0x0000001940007227 */ /* 0x000fe200078e00ff */
[----:B------:R-:W-:Y:S02]  /*5e80*/  ISETP.NE.AND P0, PT, R24, 0x1, PT ;  /* 0x000000011800780c */ /* 0x000fe40003f05270 */
[----:B------:R-:W-:Y:S01]  /*5e90*/  ISETP.NE.AND P2, PT, R26, 0x1, PT ;  /* 0x000000011a00780c */ /* 0x000fe20003f45270 */
[----:B------:R-:W-:Y:S01]  /*5ea0*/  IMAD.HI.U32 R6, R65, R58, RZ ;  /* 0x0000003a41067227 */ /* 0x000fe200078e00ff */
[----:B------:R-:W-:Y:S02]  /*5eb0*/  SHF.R.U32.HI R0, RZ, R63, R0 ;  /* 0x0000003fff007219 */ /* 0x000fe40000011600 */
[----:B------:R-:W-:Y:S01]  /*5ec0*/  ISETP.NE.AND P3, PT, R28, 0x1, PT ;  /* 0x000000011c00780c */ /* 0x000fe20003f65270 */
[----:B------:R-:W-:Y:S01]  /*5ed0*/  IMAD.HI.U32 R8, R29, R25, RZ ;  /* 0x000000191d087227 */ /* 0x000fe200078e00ff */
[-C--:B------:R-:W-:Y:S02]  /*5ee0*/  SHF.R.U32.HI R6, RZ, R59.reuse, R6 ;  /* 0x0000003bff067219 */ /* 0x080fe40000011606 */
[----:B------:R-:W-:Y:S01]  /*5ef0*/  SEL R0, R64, R0, !P0 ;  /* 0x0000000040007207 */ /* 0x000fe20004000000 */
[----:B------:R-:W-:Y:S01]  /*5f00*/  IMAD.HI.U32 R7, R30, R58, RZ ;  /* 0x0000003a1e077227 */ /* 0x000fe200078e00ff */
[----:B------:R-:W-:Y:S03]  /*5f10*/  SEL R6, R65, R6, !P3 ;  /* 0x0000000641067207 */ /* 0x000fe60005800000 */
[-C--:B------:R-:W-:Y:S01]  /*5f20*/  IMAD.HI.U32 R5, R0, R22.reuse, RZ ;  /* 0x0000001600057227 */ /* 0x080fe200078e00ff */
[----:B------:R-:W-:Y:S03]  /*5f30*/  SHF.R.U32.HI R7, RZ, R59, R7 ;  /* 0x0000003bff077219 */ /* 0x000fe60000011607 */
[----:B------:R-:W-:Y:S01]  /*5f40*/  IMAD.HI.U32 R2, R6, R22, RZ ;  /* 0x0000001606027227 */ /* 0x000fe200078e00ff */
[----:B------:R-:W-:Y:S02]  /*5f50*/  @P2 SHF.R.U32.HI R0, RZ, R23, R5 ;  /* 0x00000017ff002219 */ /* 0x000fe40000011605 */
[----:B------:R-:W-:Y:S02]  /*5f60*/  SHF.R.U32.HI R5, RZ, R63, R8 ;  /* 0x0000003fff057219 */ /* 0x000fe40000011608 */
[----:B------:R-:W-:Y:S01]  /*5f70*/  @P2 SHF.R.U32.HI R6, RZ, R23, R2 ;  /* 0x00000017ff062219 */ /* 0x000fe20000011602 */
[----:B------:R-:W-:Y:S01]  /*5f80*/  IMAD R0, R26, R0, RZ ;  /* 0x000000001a007224 */ /* 0x000fe200078e02ff */
[----:B------:R-:W-:Y:S02]  /*5f90*/  SEL R5, R29, R5, !P0 ;  /* 0x000000051d057207 */ /* 0x000fe40004000000 */
[----:B------:R-:W-:Y:S01]  /*5fa0*/  SEL R2, R30, R7, !P3 ;  /* 0x000000071e027207 */ /* 0x000fe20005800000 */
[----:B------:R-:W-:Y:S01]  /*5fb0*/  IMAD R7, R26, R6, RZ ;  /* 0x000000061a077224 */ /* 0x000fe200078e02ff */
[C---:B------:R-:W-:Y:S01]  /*5fc0*/  ISETP.GE.AND P0, PT, R5.reuse, R0, PT ;  /* 0x000000000500720c */ /* 0x040fe20003f06270 */
[C---:B------:R-:W-:Y:S03]  /*5fd0*/  IMAD.HI.U32 R0, R5.reuse, R22, RZ ;  /* 0x0000001605007227 */ /* 0x040fe600078e00ff */
[C---:B------:R-:W-:Y:S02]  /*5fe0*/  ISETP.GE.OR P0, PT, R2.reuse, R7, P0 ;  /* 0x000000070200720c */ /* 0x040fe40000706670 */
[----:B------:R-:W-:Y:S04]  /*5ff0*/  SHF.R.U32.HI R0, RZ, R23, R0 ;  /* 0x00000017ff007219 */ /* 0x000fe80000011600 */
[C---:B------:R-:W-:Y:S05]  /*6000*/  SEL R8, R5.reuse, R0, !P2 ;  /* 0x0000000005087207 */ /* 0x040fea0005000000 */
        /* <DEDUP_REMOVED lines=14> */
[----:B------:R-:W-:Y:S07]  /*60f0*/  IMAD R29, R5, R24, R29 ;  /* 0x00000018051d7224 */ /* 0x000fee00078e021d */
.L_x_113:
[----:B-1----:R-:W-:Y:S01]  /*6100*/  @!P1 ISETP.NE.AND P0, PT, R10, 0x1, PT ;  /* 0x000000010a00980c */ /* 0x002fe20003f05270 */
[----:B------:R-:W-:Y:S01]  /*6110*/  @!P1 IMAD.HI.U32 R0, R30, R12, RZ ;  /* 0x0000000c1e009227 */ /* 0x000fe200078e00ff */
[----:B------:R-:W-:Y:S01]  /*6120*/  @!P1 ISETP.NE.AND P2, PT, R9, 0x1, PT ;  /* 0x000000010900980c */ /* 0x000fe20003f45270 */
[----:B------:R-:W-:Y:S01]  /*6130*/  ULOP3.LUT UP0, URZ, UR54, 0x90, URZ, 0xc0, !UPT ;  /* 0x0000009036ff7892 */ /* 0x000fe2000f80c0ff */
[----:B------:R-:W-:Y:S01]  /*6140*/  R2UR UR5, R3 ;  /* 0x00000000030572ca */ /* 0x000fe200000e0000 */
[----:B------:R-:W-:Y:S01]  /*6150*/  @!P1 IMAD.HI.U32 R2, R29, R11, RZ ;  /* 0x0000000b1d029227 */ /* 0x000fe200078e00ff */
[----:B------:R-:W-:Y:S02]  /*6160*/  @!P1 SHF.R.U32.HI R0, RZ, R13, R0 ;  /* 0x0000000dff009219 */ /* 0x000fe40000011600 */
[----:B------:R-:W-:Y:S01]  /*6170*/  R2UR UR4, R4 ;  /* 0x00000000040472ca */ /* 0x000fe200000e0000 */
[----:B------:R-:W-:Y:S01]  /*6180*/  VIADD R75, R75, 0x1 ;  /* 0x000000014b4b7836 */ /* 0x000fe20000000000 */
[----:B------:R-:W-:Y:S02]  /*6190*/  @!P1 SHF.R.U32.HI R2, RZ, R14, R2 ;  /* 0x0000000eff029219 */ /* 0x000fe40000011602 */
[----:B------:R-:W-:Y:S02]  /*61a0*/  @!P1 SEL R3, R30, R0, !P2 ;  /* 0x000000001e039207 */ /* 0x000fe40005000000 */
[----:B------:R-:W-:Y:S02]  /*61b0*/  @!P1 SEL R2, R29, R2, !P0 ;  /* 0x000000021d029207 */ /* 0x000fe40004000000 */
[----:B------:R-:W-:Y:S01]  /*61c0*/  @P4 SHF.R.U32.HI R72, RZ, 0x10, R17 ;  /* 0x00000010ff484819 */ /* 0x000fe20000011611 */
[----:B------:R-:W-:Y:S02]  /*61d0*/  USHF.L.U32 UR42, UR5, 0x6, URZ ;  /* 0x00000006052a7899 */ /* 0x000fe400080006ff */
[----:B------:R-:W-:Y:S02]  /*61e0*/  @!P1 IMAD.IADD R0, R2, 0x1, -R3 ;  /* 0x0000000102009824 */ /* 0x000fe400078e0a03 */
[----:B------:R-:W-:Y:S01]  /*61f0*/  @!P1 IMAD.IADD R2, R3, 0x1, -R2 ;  /* 0x0000000103029824 */ /* 0x000fe200078e0a02 */
[----:B------:R-:W-:Y:S01]  /*6200*/  USHF.L.U32 UR41, UR4, 0x6, URZ ;  /* 0x0000000604297899 */ /* 0x000fe200080006ff */
[----:B------:R-:W-:Y:S02]  /*6210*/  @!P1 IMAD R30, R0, R9, R30 ;  /* 0x00000009001e9224 */ /* 0x000fe400078e021e */
[----:B------:R-:W-:Y:S01]  /*6220*/  @!P1 IMAD R29, R2, R10, R29 ;  /* 0x0000000a021d9224 */ /* 0x000fe200078e021d */
[----:B------:R-:W-:Y:S08]  /*6230*/  BRA.U !UP0, `(.L_x_114) ;  /* 0x00000001087c7547 */ /* 0x000ff0000b800000 */
[----:B------:R-:W1:Y:S01]  /*6240*/  LDCU.64 UR8, c[0x4][0x80] ;  /* 0x01001000ff0877ac */ /* 0x000e620008000a00 */
[----:B------:R-:W-:Y:S01]  /*6250*/  MOV R2, 0x0 ;  /* 0x0000000000027802 */ /* 0x000fe20000000f00 */
[----:B------:R-:W-:Y:S02]  /*6260*/  HFMA2 R12, -RZ, RZ, 0, 5.9604644775390625e-08 ;  /* 0x00000001ff0c7431 */ /* 0x000fe400000001ff */
[----:B------:R-:W-:Y:S01]  /*6270*/  IMAD.MOV.U32 R8, RZ, RZ, 0x70 ;  /* 0x00000070ff087424 */ /* 0x000fe200078e00ff */
[----:B------:R2:W3:Y:S01]  /*6280*/  LDC.64 R14, c[0x4][R2] ;  /* 0x01000000020e7b82 */ /* 0x0004e20000000a00 */
[----:B------:R-:W4:Y:S01]  /*6290*/  LDCU.64 UR6, c[0x4][0x88] ;  /* 0x01001100ff0677ac */ /* 0x000f220008000a00 */
[----:B------:R-:W-:Y:S01]  /*62a0*/  IMAD.MOV.U32 R13, RZ, RZ, RZ ;  /* 0x000000ffff0d7224 */ /* 0x000fe200078e00ff */
[----:B------:R-:W2:Y:S01]  /*62b0*/  LDCU.64 UR4, c[0x4][0x8] ;  /* 0x01000100ff0477ac */ /* 0x000ea20008000a00 */
[----:B-1----:R-:W-:Y:S01]  /*62c0*/  MOV R5, UR9 ;  /* 0x0000000900057c02 */ /* 0x002fe20008000f00 */
[----:B------:R-:W-:Y:S01]  /*62d0*/  IMAD.U32 R4, RZ, RZ, UR8 ;  /* 0x00000008ff047e24 */ /* 0x000fe2000f8e00ff */
[----:B----4-:R-:W-:Y:S01]  /*62e0*/  MOV R7, UR7 ;  /* 0x0000000700077c02 */ /* 0x010fe20008000f00 */
[----:B------:R-:W-:Y:S01]  /*62f0*/  IMAD.U32 R6, RZ, RZ, UR6 ;  /* 0x00000006ff067e24 */ /* 0x000fe2000f8e00ff */
[----:B--2---:R-:W-:Y:S01]  /*6300*/  MOV R11, UR5 ;  /* 0x00000005000b7c02 */ /* 0x004fe20008000f00 */
[----:B------:R-:W-:Y:S02]  /*6310*/  IMAD.U32 R10, RZ, RZ, UR4 ;  /* 0x00000004ff0a7e24 */ /* 0x000fe4000f8e00ff */
[----:B------:R-:W-:Y:S07]  /*6320*/  LEPC R20, `(.L_x_115) ;  /* 0x000000001014794e */ /* 0x000fee0000000000 */
[----:B---3-5:R-:W-:Y:S05]  /*6330*/  CALL.ABS.NOINC R14 ;  /* 0x000000000e007343 */ /* 0x028fea0003c00000 */
.L_x_115:
[----:B------:R-:W1:Y:S01]  /*6340*/  LDCU.64 UR8, c[0x4][0x80] ;  /* 0x01001000ff0877ac */ /* 0x000e620008000a00 */
[----:B------:R-:W2:Y:S01]  /*6350*/  LDC.64 R2, c[0x4][R2] ;  /* 0x0100000002027b82 */ /* 0x000ea20000000a00 */
[----:B------:R-:W-:Y:S02]  /*6360*/  HFMA2 R12, -RZ, RZ, 0, 5.9604644775390625e-08 ;  /* 0x00000001ff0c7431 */ /* 0x000fe400000001ff */
[----:B------:R-:W-:Y:S02]  /*6370*/  IMAD.MOV.U32 R8, RZ, RZ, 0x70 ;  /* 0x00000070ff087424 */ /* 0x000fe400078e00ff */
[----:B------:R-:W-:Y:S01]  /*6380*/  IMAD.MOV.U32 R13, RZ, RZ, RZ ;  /* 0x000000ffff0d7224 */ /* 0x000fe200078e00ff */
[----:B------:R-:W3:Y:S01]  /*6390*/  LDCU.64 UR6, c[0x4][0x88] ;  /* 0x01001100ff0677ac */ /* 0x000ee20008000a00 */
[----:B------:R-:W4:Y:S01]  /*63a0*/  LDCU.64 UR4, c[0x4][0x8] ;  /* 0x01000100ff0477ac */ /* 0x000f220008000a00 */
[----:B-1----:R-:W-:Y:S02]  /*63b0*/  MOV R4, UR8 ;  /* 0x0000000800047c02 */ /* 0x002fe40008000f00 */
[----:B------:R-:W-:Y:S02]  /*63c0*/  MOV R5, UR9 ;  /* 0x0000000900057c02 */ /* 0x000fe40008000f00 */
[----:B---3--:R-:W-:Y:S01]  /*63d0*/  MOV R7, UR7 ;  /* 0x0000000700077c02 */ /* 0x008fe20008000f00 */
[----:B------:R-:W-:Y:S01]  /*63e0*/  IMAD.U32 R6, RZ, RZ, UR6 ;  /* 0x00000006ff067e24 */ /* 0x000fe2000f8e00ff */
[----:B----4-:R-:W-:Y:S01]  /*63f0*/  MOV R11, UR5 ;  /* 0x00000005000b7c02 */ /* 0x010fe20008000f00 */
[----:B------:R-:W-:Y:S02]  /*6400*/  IMAD.U32 R10, RZ, RZ, UR4 ;  /* 0x00000004ff0a7e24 */ /* 0x000fe4000f8e00ff */
[----:B------:R-:W-:Y:S07]  /*6410*/  LEPC R20, `(.L_x_114) ;  /* 0x000000001014794e */ /* 0x000fee0000000000 */
[----:B--2---:R-:W-:Y:S05]  /*6420*/  CALL.ABS.NOINC R2 ;  /* 0x0000000002007343 */ /* 0x004fea0003c00000 */
.L_x_114:
[----:B------:R-:W-:Y:S01]  /*6430*/  ISETP.NE.U32.AND P1, PT, R56, RZ, PT ;  /* 0x000000ff3800720c */ /* 0x000fe20003f25070 */
[----:B------:R-:W1:Y:S01]  /*6440*/  LDCU UR4, c[0x0][0x8c8] ;  /* 0x00011900ff0477ac */ /* 0x000e620008000800 */
[----:B------:R-:W-:Y:S02]  /*6450*/  ISETP.NE.U32.AND P4, PT, R52, RZ, PT ;  /* 0x000000ff3400720c */ /* 0x000fe40003f85070 */
[----:B------:R-:W-:Y:S02]  /*6460*/  ISETP.NE.AND.EX P1, PT, R57, RZ, PT, P1 ;  /* 0x000000ff3900720c */ /* 0x000fe40003f25310 */
[----:B------:R-:W-:Y:S02]  /*6470*/  ISETP.NE.U32.AND P3, PT, RZ, UR44, PT ;  /* 0x0000002cff007c0c */ /* 0x000fe4000bf65070 */
[----:B------:R-:W-:Y:S02]  /*6480*/  ISETP.NE.U32.AND P2, PT, R56, RZ, PT ;  /* 0x000000ff3800720c */ /* 0x000fe40003f45070 */
[----:B------:R-:W-:Y:S02]  /*6490*/  ISETP.NE.AND.EX P4, PT, R53, RZ, PT, P4 ;  /* 0x000000ff3500720c */ /* 0x000fe40003f85340 */
[----:B------:R-:W-:Y:S05]  /*64a0*/  ISETP.NE.AND.EX P3, PT, RZ, UR45, PT, P3 ;  /* 0x0000002dff007c0c */ /* 0x000fea000bf65330 */
[----:B------:R-:W-:Y:S08]  /*64b0*/  @!P1 BRA `(.L_x_116) ;  /* 0x00000000002c9947 */ /* 0x000ff00003800000 */
[----:B------:R-:W-:Y:S01]  /*64c0*/  ISETP.NE.U32.AND P0, PT, R54, RZ, PT ;  /* 0x000000ff3600720c */ /* 0x000fe20003f05070 */
[----:B------:R-:W-:Y:S03]  /*64d0*/  IMAD.MOV.U32 R62, RZ, RZ, 0x1 ;  /* 0x00000001ff3e7424 */ /* 0x000fe600078e00ff */
[----:B------:R-:W-:Y:S11]  /*64e0*/  ISETP.NE.AND.EX P0, PT, R55, RZ, PT, P0 ;  /* 0x000000ff3700720c */ /* 0x000ff60003f05300 */
[----:B------:R-:W-:Y:S02]  /*64f0*/  @!UPT UIADD3 URZ, UPT, UPT, URZ, URZ, URZ ;  /* 0x000000fffffff290 */ /* 0x000fe4000fffe0ff */
[----:B------:R-:W2:Y:S01]  /*6500*/  @P0 LDC.64 R2, c[0x0][0x888] ;  /* 0x00022200ff020b82 */ /* 0x000ea20000000a00 */
[----:B------:R-:W-:Y:S04]  /*6510*/  @P0 IMAD R0, R56, UR36, RZ ;  /* 0x0000002438000c24 */ /* 0x000fe8000f8e02ff */
[----:B--2---:R-:W-:Y:S04]  /*6520*/  @P0 IMAD.WIDE R2, R0, 0x4, R2 ;  /* 0x0000000400020825 */ /* 0x004fe800078e0202 */
[----:B------:R-:W-:Y:S01]  /*6530*/  HFMA2 R0, -RZ, RZ, 0, 5.9604644775390625e-08 ;  /* 0x00000001ff007431 */ /* 0x000fe200000001ff */
[----:B-----5:R2:W5:Y:S04]  /*6540*/  @P0 LDG.E R34, desc[UR48][R2.64] ;  /* 0x0000003002220981 */ /* 0x020568000c1e1900 */
[----:B------:R-:W-:Y:S01]  /*6550*/  @!P0 PRMT R62, R0, 0x7610, R62 ;  /* 0x00007610003e8816 */ /* 0x000fe2000000003e */
[----:B--2---:R-:W3:Y:S06]  /*6560*/  @!P0 LDC R34, c[0x0][0x880] ;  /* 0x00022000ff228b82 */ /* 0x004eec0000000800 */
.L_x_116:
[----:B------:R-:W-:Y:S01]  /*6570*/  ISETP.NE.AND.EX P0, PT, R57, RZ, PT, P2 ;  /* 0x000000ff3900720c */ /* 0x000fe20003f05320 */
[----:B------:R-:W-:Y:S01]  /*6580*/  @!UPT UIADD3 URZ, UPT, UPT, URZ, URZ, URZ ;  /* 0x000000fffffff290 */ /* 0x000fe2000fffe0ff */
[----:B------:R-:W-:Y:S11]  /*6590*/  @!P4 BRA `(.L_x_117) ;  /* 0x000000000020c947 */ /* 0x000ff60003800000 */
[----:B------:R-:W-:Y:S04]  /*65a0*/  ISETP.NE.U32.AND P4, PT, R50, RZ, PT ;  /* 0x000000ff3200720c */ /* 0x000fe80003f85070 */
[----:B------:R-:W-:Y:S11]  /*65b0*/  ISETP.NE.AND.EX P4, PT, R51, RZ, PT, P4 ;  /* 0x000000ff3300720c */ /* 0x000ff60003f85340 */
[----:B------:R-:W-:Y:S02]  /*65c0*/  @!UPT UIADD3 URZ, UPT, UPT, URZ, URZ, URZ ;  /* 0x000000fffffff290 */ /* 0x000fe4000fffe0ff */
[----:B------:R-:W2:Y:S01]  /*65d0*/  @P4 LDC.64 R2, c[0x0][0x8a8] ;  /* 0x00022a00ff024b82 */ /* 0x000ea20000000a00 */
[----:B------:R-:W-:Y:S04]  /*65e0*/  @P4 IMAD R0, R52, UR36, RZ ;  /* 0x0000002434004c24 */ /* 0x000fe8000f8e02ff */
[----:B--2---:R-:W-:Y:S05]  /*65f0*/  @P4 IMAD.WIDE R2, R0, 0x4, R2 ;  /* 0x0000000400024825 */ /* 0x004fea00078e0202 */
[----:B-----5:R2:W5:Y:S02]  /*6600*/  @P4 LDG.E R33, desc[UR48][R2.64] ;  /* 0x0000003002214981 */ /* 0x020564000c1e1900 */
[----:B--2---:R-:W4:Y:S02]  /*6610*/  @!P4 LDC R33, c[0x0][0x8a0] ;  /* 0x00022800ff21cb82 */ /* 0x004f240000000800 */
.L_x_117:
[----:B------:R-:W-:Y:S04]  /*6620*/  PLOP3.LUT P4, PT, PT, PT, PT, 0x8, 0x80 ;  /* 0x000000000080781c */ /* 0x000fe80003f8e170 */
[----:B------:R-:W-:Y:S01]  /*6630*/  P2R R76, PR, RZ, 0x10 ;  /* 0x00000010ff4c7803 */ /* 0x000fe20000000000 */
[----:B------:R-:W-:Y:S08]  /*6640*/  @P3 BRA P0, `(.L_x_118) ;  /* 0x0000000000343947 */ /* 0x000ff00000000000 */
[----:B------:R-:W-:Y:S02]  /*6650*/  ISETP.NE.AND.EX P0, PT, R57, RZ, PT, P2 ;  /* 0x000000ff3900720c */ /* 0x000fe40003f05320 */
[----:B------:R-:W-:Y:S11]  /*6660*/  PLOP3.LUT P2, PT, PT, PT, PT, 0x80, 0x8 ;  /* 0x000000000008781c */ /* 0x000ff60003f4f070 */
[----:B------:R-:W-:Y:S02]  /*6670*/  @P0 LOP3.LUT P3, RZ, R62, 0xff, RZ, 0xc0, !PT ;  /* 0x000000ff3eff0812 */ /* 0x000fe4000786c0ff */
[----:B------:R-:W-:Y:S02]  /*6680*/  @P0 ISETP.NE.U32.AND P4, PT, RZ, UR44, PT ;  /* 0x0000002cff000c0c */ /* 0x000fe4000bf85070 */
[----:B------:R-:W-:Y:S02]  /*6690*/  @P0 PLOP3.LUT P2, PT, P3, PT, PT, 0x80, 0x8 ;  /* 0x000000000008081c */ /* 0x000fe40001f4f070 */
[C---:B---3-5:R-:W-:Y:S02]  /*66a0*/  @P0 FSETP.NEU.AND P3, PT, R34.reuse, RZ, PT ;  /* 0x000000ff2200020b */ /* 0x068fe40003f6d000 */
[----:B------:R-:W-:Y:S02]  /*66b0*/  @P0 ISETP.NE.AND.EX P4, PT, RZ, UR45, PT, P4 ;  /* 0x0000002dff000c0c */ /* 0x000fe4000bf85340 */
[----:B------:R-:W-:Y:S02]  /*66c0*/  @P0 SEL R0, RZ, 0xffffffff, P3 ;  /* 0xffffffffff000807 */ /* 0x000fe40001800000 */
[----:B------:R-:W-:Y:S05]  /*66d0*/  @!P0 FSETP.EQ.AND P5, PT, R34, RZ, PT ;  /* 0x000000ff2200820b */ /* 0x000fea0003fa2000 */
[----:B------:R-:W-:Y:S04]  /*66e0*/  @!P2 SEL R0, RZ, 0xffffffff, P4 ;  /* 0xffffffffff00a807 */ /* 0x000fe80002000000 */
[----:B------:R-:W-:Y:S04]  /*66f0*/  @P0 LOP3.LUT R0, R0, 0x1, RZ, 0xc0, !PT ;  /* 0x0000000100000812 */ /* 0x000fe800078ec0ff */
[----:B------:R-:W-:Y:S04]  /*6700*/  @P0 ISETP.EQ.U32.AND P5, PT, R0, 0x1, PT ;  /* 0x000000010000080c */ /* 0x000fe80003fa2070 */
[----:B------:R-:W-:Y:S09]  /*6710*/  P2R R76, PR, RZ, 0x20 ;  /* 0x00000020ff4c7803 */ /* 0x000ff20000000000 */
.L_x_118:
[----:B------:R-:W-:Y:S01]  /*6720*/  ISETP.NE.U32.AND P2, PT, RZ, UR44, PT ;  /* 0x0000002cff007c0c */ /* 0x000fe2000bf45070 */
[----:B------:R-:W-:Y:S01]  /*6730*/  UISETP.NE.U32.AND UP0, UPT, UR46, URZ, UPT ;  /* 0x000000ff2e00728c */ /* 0x000fe2000bf05070 */
[----:B---3-5:R-:W-:Y:S01]  /*6740*/  FSETP.NEU.AND P0, PT, R34, RZ, PT ;  /* 0x000000ff2200720b */ /* 0x028fe20003f0d000 */
[----:B------:R-:W-:Y:S01]  /*6750*/  ULOP3.LUT UR5, UR53, 0x1, URZ, 0x3c, !UPT ;  /* 0x0000000135057892 */ /* 0x000fe2000f8e3cff */
[----:B------:R-:W-:Y:S01]  /*6760*/  ISETP.NE.AND.EX P2, PT, RZ, UR45, PT, P2 ;  /* 0x0000002dff007c0c */ /* 0x000fe2000bf45320 */
[----:B------:R-:W-:Y:S01]  /*6770*/  UISETP.NE.AND.EX UP0, UPT, UR47, URZ, UPT, UP0 ;  /* 0x000000ff2f00728c */ /* 0x000fe2000bf05300 */
[----:B------:R-:W-:Y:S01]  /*6780*/  SEL R7, RZ, 0xffffffff, P0 ;  /* 0xffffffffff077807 */ /* 0x000fe20000000000 */
[----:B------:R-:W-:Y:S01]  /*6790*/  IMAD.U32 R6, RZ, RZ, UR58 ;  /* 0x0000003aff067e24 */ /* 0x000fe2000f8e00ff */
[----:B------:R-:W-:Y:S01]  /*67a0*/  SEL R0, RZ, 0xffffffff, P2 ;  /* 0xffffffffff007807 */ /* 0x000fe20001000000 */
[----:B------:R-:W-:Y:S01]  /*67b0*/  IMAD.U32 R79, RZ, RZ, UR5 ;  /* 0x00000005ff4f7e24 */ /* 0x000fe2000f8e00ff */
[----:B------:R-:W-:Y:S01]  /*67c0*/  LOP3.LUT P2, R74, R62, 0xff, RZ, 0xc0, !PT ;  /* 0x000000ff3e4a7812 */ /* 0x000fe2000784c0ff */
[----:B-1----:R-:W-:Y:S01]  /*67d0*/  IMAD.U32 R2, RZ, RZ, UR4 ;  /* 0x00000004ff027e24 */ /* 0x002fe2000f8e00ff */
[----:B------:R-:W-:Y:S02]  /*67e0*/  LEA R6, R6, UR50, 0x3 ;  /* 0x0000003206067c11 */ /* 0x000fe4000f8e18ff */
[----:B------:R-:W-:Y:S01]  /*67f0*/  @P1 SEL R7, R0, R7, !P2 ;  /* 0x0000000700071207 */ /* 0x000fe20005000000 */
[----:B------:R-:W-:Y:S08]  /*6800*/  BRA.U !UP0, `(.L_x_119) ;  /* 0x0000000108507547 */ /* 0x000ff0000b800000 */
[----:B------:R-:W-:Y:S02]  /*6810*/  VIADD R0, R32, UR41 ;  /* 0x0000002920007c36 */ /* 0x000fe40008000000 */
[C---:B------:R-:W-:Y:S03]  /*6820*/  VIADD R2, R31.reuse, UR42 ;  /* 0x0000002a1f027c36 */ /* 0x040fe60008000000 */
[----:B------:R-:W-:Y:S02]  /*6830*/  ISETP.GE.AND P0, PT, R0, UR38, PT ;  /* 0x0000002600007c0c */ /* 0x000fe4000bf06270 */
[----:B------:R-:W-:Y:S02]  /*6840*/  MOV R0, UR42 ;  /* 0x0000002a00007c02 */ /* 0x000fe40008000f00 */
[----:B------:R-:W-:Y:S11]  /*6850*/  ISETP.GE.OR P0, PT, R2, UR37, P0 ;  /* 0x0000002502007c0c */ /* 0x000ff60008706670 */
[----:B------:R-:W-:Y:S02]  /*6860*/  @!UPT UIADD3 URZ, UPT, UPT, URZ, URZ, URZ ;  /* 0x000000fffffff290 */ /* 0x000fe4000fffe0ff */
[----:B------:R-:W1:Y:S01]  /*6870*/  @!P0 LDC.64 R4, c[0x0][0x8d0] ;  /* 0x00023400ff048b82 */ /* 0x000e620000000a00 */
[----:B------:R-:W-:Y:S01]  /*6880*/  VOTEU.ALL UP0, P0 ;  /* 0x0000000000ff7886 */ /* 0x000fe20000000000 */
[----:B------:R-:W-:Y:S04]  /*6890*/  @!P0 IADD3 R2, P1, PT, R31, UR42, RZ ;  /* 0x0000002a1f028c10 */ /* 0x000fe8000ff3e0ff */
[----:B------:R-:W-:Y:S01]  /*68a0*/  @!UP0 USHF.R.S32.HI UR4, URZ, 0x1f, UR36 ;  /* 0x0000001fff048899 */ /* 0x000fe20008011424 */
[----:B------:R-:W-:Y:S05]  /*68b0*/  @!P0 LEA.HI.X.SX32 R3, R0, RZ, 0x1, P1 ;  /* 0x000000ff00038211 */ /* 0x000fea00008f0eff */
[C---:B-1----:R-:W-:Y:S02]  /*68c0*/  @!P0 IMAD R0, R4.reuse, UR4, RZ ;  /* 0x0000000404008c24 */ /* 0x042fe4000f8e02ff */
[----:B------:R-:W-:Y:S04]  /*68d0*/  @!P0 IMAD.WIDE.U32 R2, R4, UR36, R2 ;  /* 0x0000002404028c25 */ /* 0x000fe8000f8e0002 */
[----:B------:R-:W-:Y:S01]  /*68e0*/  @!P0 IMAD R0, R5, UR36, R0 ;  /* 0x0000002405008c24 */ /* 0x000fe2000f8e0200 */
[C---:B------:R-:W-:Y:S03]  /*68f0*/  @!P0 LEA R4, P1, R2.reuse, UR46, 0x1 ;  /* 0x0000002e02048c11 */ /* 0x040fe6000f8208ff */
[----:B------:R-:W-:Y:S05]  /*6900*/  @!P0 IMAD.IADD R0, R3, 0x1, R0 ;  /* 0x0000000103008824 */ /* 0x000fea00078e0200 */
[----:B------:R-:W-:Y:S01]  /*6910*/  @!P0 LEA.HI.X R5, R2, UR47, R0, 0x1, P1 ;  /* 0x0000002f02058c11 */ /* 0x000fe200088f0c00 */
[----:B------:R-:W-:Y:S04]  /*6920*/  HFMA2 R2, -RZ, RZ, 0, 0 ;  /* 0x00000000ff027431 */ /* 0x000fe800000001ff */
[----:B------:R-:W2:Y:S02]  /*6930*/  @!P0 LDG.E.U16 R4, desc[UR48][R4.64] ;  /* 0x0000003004048981 */ /* 0x000ea4000c1e1500 */
[----:B--2---:R-:W-:Y:S07]  /*6940*/  @!P0 IMAD.U32 R2, R4, 0x10000, RZ ;  /* 0x0001000004028824 */ /* 0x004fee00078e00ff */
.L_x_119:
[----:B------:R-:W-:Y:S01]  /*6950*/  ISETP.NE.AND P1, PT, R76, RZ, PT ;  /* 0x000000ff4c00720c */ /* 0x000fe20003f25270 */
[----:B------:R-:W-:Y:S01]  /*6960*/  IMAD.U32 R81, RZ, RZ, UR58 ;  /* 0x0000003aff517e24 */ /* 0x000fe2000f8e00ff */
[----:B------:R-:W-:Y:S01]  /*6970*/  LEA R77, R49, UR50, 0x3 ;  /* 0x00000032314d7c11 */ /* 0x000fe2000f8e18ff */
[----:B------:R-:W-:Y:S01]  /*6980*/  IMAD.SHL.U32 R83, R66, 0x2, RZ ;  /* 0x0000000242537824 */ /* 0x000fe200078e00ff */
[----:B------:R-:W-:Y:S01]  /*6990*/  LOP3.LUT R7, R7, 0x1, RZ, 0xc0, !PT ;  /* 0x0000000107077812 */ /* 0x000fe200078ec0ff */
[----:B------:R-:W-:Y:S01]  /*69a0*/  IMAD.SHL.U32 R81, R81, 0x1000, RZ ;  /* 0x0000100051517824 */ /* 0x000fe200078e00ff */
[----:B------:R-:W-:Y:S01]  /*69b0*/  BSSY B1, `(.L_x_120) ;  /* 0x000002b000017945 */ /* 0x000fe20003800000 */
[----:B------:R-:W-:Y:S01]  /*69c0*/  IMAD.MOV.U32 R84, RZ, RZ, 0x1 ;  /* 0x00000001ff547424 */ /* 0x000fe200078e00ff */
[----:B------:R-:W-:Y:S01]  /*69d0*/  ISETP.NE.U32.AND P3, PT, R7, 0x1, PT ;  /* 0x000000010700780c */ /* 0x000fe20003f65070 */
[----:B------:R-:W-:Y:S01]  /*69e0*/  IMAD R35, R49, 0x20, R48 ;  /* 0x0000002031237824 */ /* 0x000fe200078e0230 */
[----:B------:R-:W-:Y:S01]  /*69f0*/  CS2R R46, SRZ ;  /* 0x00000000002e7805 */ /* 0x000fe2000001ff00 */
[----:B------:R-:W-:Y:S01]  /*6a00*/  IMAD.U32 R82, RZ, RZ, UR58 ;  /* 0x0000003aff527e24 */ /* 0x000fe2000f8e00ff */
[----:B------:R-:W-:Y:S02]  /*6a10*/  P2R R85, PR, RZ, 0x8 ;  /* 0x00000008ff557803 */ /* 0x000fe40000000000 */
[----:B------:R-:W-:Y:S02]  /*6a20*/  CS2R R44, SRZ ;  /* 0x00000000002c7805 */ /* 0x000fe4000001ff00 */
[----:B------:R-:W-:Y:S02]  /*6a30*/  @!P1 SHF.L.U32 R0, R79, 0x1f, RZ ;  /* 0x0000001f4f009819 */ /* 0x000fe400000006ff */
[----:B------:R-:W-:Y:S02]  /*6a40*/  CS2R R42, SRZ ;  /* 0x00000000002a7805 */ /* 0x000fe4000001ff00 */
[----:B------:R-:W-:Y:S02]  /*6a50*/  CS2R R40, SRZ ;  /* 0x0000000000287805 */ /* 0x000fe4000001ff00 */
[----:B------:R-:W-:Y:S01]  /*6a60*/  IADD3 R80, PT, PT, R81, UR50, R83 ;  /* 0x0000003251507c10 */ /* 0x000fe2000fffe053 */
[----:B------:R1:W2:Y:S02]  /*6a70*/  @!P1 SYNCS.PHASECHK.TRANS64.TRYWAIT P0, [R6+URZ+0x110], R0 ;  /* 0x00011000060095a7 */ /* 0x0002a400080011ff */
[----:B-1----:R-:W-:Y:S04]  /*6a80*/  SHF.L.U32 R0, R70, 0x1f, RZ ;  /* 0x0000001f46007819 */ /* 0x002fe800000006ff */
[----:B------:R1:W3:Y:S01]  /*6a90*/  SYNCS.PHASECHK.TRANS64.TRYWAIT P2, [R77+URZ+0x170], R0 ;  /* 0x000170004d0075a7 */ /* 0x0002e200080411ff */
[----:B--2---:R-:W-:Y:S01]  /*6aa0*/  @!P1 SEL R84, RZ, 0x1, !P0 ;  /* 0x00000001ff549807 */ /* 0x004fe20004000000 */
[----:B-1----:R-:W-:Y:S06]  /*6ab0*/  @P1 BRA `(.L_x_121) ;  /* 0x0000000000681947 */ /* 0x002fec0003800000 */
[----:B------:R-:W-:Y:S01]  /*6ac0*/  LOP3.LUT P1, RZ, R67, 0x40, RZ, 0xc0, !PT ;  /* 0x0000004043ff7812 */ /* 0x000fe2000782c0ff */
[C---:B------:R-:W-:Y:S01]  /*6ad0*/  VIADD R3, R80.reuse, 0x300 ;  /* 0x0000030050037836 */ /* 0x040fe20000000000 */
[----:B------:R-:W-:Y:S01]  /*6ae0*/  PLOP3.LUT P0, PT, PT, PT, PT, 0x8, 0x80 ;  /* 0x000000000080781c */ /* 0x000fe20003f0e170 */
[----:B------:R-:W-:Y:S01]  /*6af0*/  BSSY B0, `(.L_x_122) ;  /* 0x000000d000007945 */ /* 0x000fe20003800000 */
[----:B------:R-:W-:Y:S01]  /*6b00*/  @P3 PLOP3.LUT P0, PT, P1, PT, PT, 0x80, 0x8 ;  /* 0x000000000008381c */ /* 0x000fe20000f0f070 */
[----:B------:R-:W-:Y:S01]  /*6b10*/  @P3 VIADD R4, R80, 0x310 ;  /* 0x0000031050043836 */ /* 0x000fe20000000000 */
[----:B------:R-:W-:Y:S02]  /*6b20*/  ISETP.NE.AND P1, PT, R84, RZ, PT ;  /* 0x000000ff5400720c */ /* 0x000fe40003f25270 */
[----:B------:R-:W-:Y:S02]  /*6b30*/  CS2R R46, SRZ ;  /* 0x00000000002e7805 */ /* 0x000fe4000001ff00 */
[----:B------:R-:W-:Y:S02]  /*6b40*/  CS2R R44, SRZ ;  /* 0x00000000002c7805 */ /* 0x000fe4000001ff00 */
[----:B------:R-:W-:Y:S02]  /*6b50*/  CS2R R42, SRZ ;  /* 0x00000000002a7805 */ /* 0x000fe4000001ff00 */
[----:B------:R-:W-:Y:S03]  /*6b60*/  CS2R R40, SRZ ;  /* 0x0000000000287805 */ /* 0x000fe6000001ff00 */
[----:B------:R-:W-:Y:S02]  /*6b70*/  @P0 VIADD R4, R3, 0xfffffff0 ;  /* 0xfffffff003040836 */ /* 0x000fe40000000000 */
[----:B------:R-:W-:Y:S05]  /*6b80*/  @P1 BRA `(.L_x_123) ;  /* 0x00000000000c1947 */ /* 0x000fea0003800000 */
[----:B------:R-:W-:Y:S04]  /*6b90*/  SHF.L.U32 R3, R79, 0x1f, RZ ;  /* 0x0000001f4f037819 */ /* 0x000fe800000006ff */
[----:B------:R-:W1:Y:S02]  /*6ba0*/  SYNCS.PHASECHK.TRANS64.TRYWAIT P0, [R6+URZ+0x110], R3 ;  /* 0x00011003060075a7 */ /* 0x000e6400080011ff */
[----:B-1----:R-:W-:Y:S05]  /*6bb0*/  @!P0 BRA `(.L_x_124) ;  /* 0x00000024002c8947 */ /* 0x002fea0003800000 */
.L_x_123:
[----:B------:R-:W-:Y:S05]  /*6bc0*/  BSYNC B0 ;  /* 0x0000000000007941 */ /* 0x000fea0003800000 */
.L_x_122:
[----:B------:R-:W-:Y:S01]  /*6bd0*/  UIADD3 UR5, UPT, UPT, UR58, 0x1, URZ ;  /* 0x000000013a057890 */ /* 0x000fe2000fffe0ff */
[----:B------:R-:W-:Y:S03]  /*6be0*/  ISETP.NE.AND P0, PT, R85, RZ, PT ;  /* 0x000000ff5500720c */ /* 0x000fe60003f05270 */
[----:B------:R-:W-:Y:S04]  /*6bf0*/  UISETP.NE.AND UP0, UPT, UR5, 0x3, UPT ;  /* 0x000000030500788c */ /* 0x000fe8000bf05270 */
[----:B------:R-:W-:Y:S02]  /*6c00*/  USEL UR4, URZ, 0x1, UP0 ;  /* 0x00000001ff047887 */ /* 0x000fe40008000000 */
[----:B------:R-:W-:Y:S04]  /*6c10*/  USEL UR5, UR5, URZ, UP0 ;  /* 0x000000ff05057287 */ /* 0x000fe80008000000 */
[----:B------:R2:W1:Y:S01]  /*6c20*/  @P0 LDS.128 R44, [R4] ;  /* 0x00000000042c0984 */ /* 0x0004620000000c00 */
[----:B------:R-:W-:Y:S01]  /*6c30*/  LOP3.LUT R79, R79, UR4, RZ, 0x3c, !PT ;  /* 0x000000044f4f7c12 */ /* 0x000fe2000f8e3cff */
[----:B------:R-:W-:Y:S02]  /*6c40*/  IMAD.U32 R82, RZ, RZ, UR5 ;  /* 0x00000005ff527e24 */ /* 0x000fe4000f8e00ff */
[----:B------:R2:W1:Y:S04]  /*6c50*/  @P0 LDS.128 R40, [R80+0x300] ;  /* 0x0003000050280984 */ /* 0x0004680000000c00 */
.L_x_121:
[----:B------:R-:W-:Y:S05]  /*6c60*/  BSYNC B1 ;  /* 0x0000000000017941 */ /* 0x000fea0003800000 */
.L_x_120:
[----:B-1----:R-:W-:Y:S04]  /*6c70*/  SHF.R.U32.HI R3, RZ, 0x15, R35 ;  /* 0x00000015ff037819 */ /* 0x002fe80000011623 */
[----:B------:R-:W-:Y:S01]  /*6c80*/  LOP3.LUT P0, RZ, R3, 0x3, R68, 0x48, !PT ;  /* 0x0000000303ff7812 */ /* 0x000fe20007804844 */
[----:B------:R-:W-:Y:S01]  /*6c90*/  @!UPT UIADD3 URZ, UPT, UPT, URZ, URZ, URZ ;  /* 0x000000fffffff290 */ /* 0x000fe2000fffe0ff */
[----:B---3--:R-:W-:Y:S11]  /*6ca0*/  @P2 BRA `(.L_x_125) ;  /* 0x0000000000082947 */ /* 0x008ff60003800000 */
[----:B------:R-:W1:Y:S02]  /*6cb0*/  SYNCS.PHASECHK.TRANS64.TRYWAIT P1, [R77+URZ+0x170], R0 ;  /* 0x000170004d0075a7 */ /* 0x000e6400080211ff */
[----:B-1----:R-:W-:Y:S05]  /*6cc0*/  @!P1 BRA `(.L_x_126) ;  /* 0x0000002000fc9947 */ /* 0x002fea0003800000 */
.L_x_125:
[----:B------:R-:W-:Y:S05]  /*6cd0*/  @!P0 BRA `(.L_x_127) ;  /* 0x0000000000408947 */ /* 0x000fea0003800000 */
[----:B------:R-:W3:Y:S01]  /*6ce0*/  LDCU.64 UR8, c[0x4][0x70] ;  /* 0x01000e00ff0877ac */ /* 0x000ee20008000a00 */
[----:B------:R-:W-:Y:S01]  /*6cf0*/  MOV R15, 0x0 ;  /* 0x00000000000f7802 */ /* 0x000fe20000000f00 */
[----:B------:R-:W-:Y:S02]  /*6d00*/  HFMA2 R12, -RZ, RZ, 0, 5.9604644775390625e-08 ;  /* 0x00000001ff0c7431 */ /* 0x000fe400000001ff */
[----:B------:R-:W-:Y:S02]  /*6d10*/  IMAD.MOV.U32 R8, RZ, RZ, 0x192 ;  /* 0x00000192ff087424 */ /* 0x000fe400078e00ff */
[----:B------:R-:W-:Y:S01]  /*6d20*/  IMAD.MOV.U32 R13, RZ, RZ, RZ ;  /* 0x000000ffff0d7224 */ /* 0x000fe200078e00ff */
[----:B------:R-:W5:Y:S01]  /*6d30*/  LDCU.64 UR6, c[0x4][0x78] ;  /* 0x01000f00ff0677ac */ /* 0x000f620008000a00 */
[----:B------:R-:W1:Y:S01]  /*6d40*/  LDC.64 R14, c[0x4][R15] ;  /* 0x010000000f0e7b82 */ /* 0x000e620000000a00 */
[----:B------:R-:W4:Y:S01]  /*6d50*/  LDCU.64 UR4, c[0x4][0x10] ;  /* 0x01000200ff0477ac */ /* 0x000f220008000a00 */
[----:B---3--:R-:W-:Y:S01]  /*6d60*/  MOV R5, UR9 ;  /* 0x0000000900057c02 */ /* 0x008fe20008000f00 */
[----:B--2---:R-:W-:Y:S01]  /*6d70*/  IMAD.U32 R4, RZ, RZ, UR8 ;  /* 0x00000008ff047e24 */ /* 0x004fe2000f8e00ff */
[----:B-----5:R-:W-:Y:S01]  /*6d80*/  MOV R7, UR7 ;  /* 0x0000000700077c02 */ /* 0x020fe20008000f00 */
[----:B------:R-:W-:Y:S01]  /*6d90*/  IMAD.U32 R6, RZ, RZ, UR6 ;  /* 0x00000006ff067e24 */ /* 0x000fe2000f8e00ff */
[----:B----4-:R-:W-:Y:S01]  /*6da0*/  MOV R11, UR5 ;  /* 0x00000005000b7c02 */ /* 0x010fe20008000f00 */
[----:B------:R-:W-:Y:S02]  /*6db0*/  IMAD.U32 R10, RZ, RZ, UR4 ;  /* 0x00000004ff0a7e24 */ /* 0x000fe4000f8e00ff */
[----:B------:R-:W-:Y:S07]  /*6dc0*/  LEPC R20, `(.L_x_127) ;  /* 0x000000001014794e */ /* 0x000fee0000000000 */
[----:B-1----:R-:W-:Y:S05]  /*6dd0*/  CALL.ABS.NOINC R14 ;  /* 0x000000000e007343 */ /* 0x002fea0003c00000 */
.L_x_127:
[C---:B------:R-:W-:Y:S01]  /*6de0*/  SHF.L.U32 R20, R40.reuse, 0x10, RZ ;  /* 0x0000001028147819 */ /* 0x040fe200000006ff */
[----:B------:R-:W-:Y:S05]  /*6df0*/  WARPSYNC.ALL ;  /* 0x0000000000007948 */ /* 0x000fea0003800000 */
[----:B------:R-:W-:Y:S01]  /*6e00*/  R2UR UR4, R35 ;  /* 0x00000000230472ca */ /* 0x000fe200000e0000 */
[----:B------:R-:W-:Y:S01]  /*6e10*/  BSSY.RECONVERGENT B0, `(.L_x_128) ;  /* 0x0000055000007945 */ /* 0x000fe20003800200 */
[----:B------:R-:W-:Y:S02]  /*6e20*/  LOP3.LUT R21, R40, 0xffff0000, RZ, 0xc0, !PT ;  /* 0xffff000028157812 */ /* 0x000fe400078ec0ff */
[----:B------:R-:W-:Y:S02]  /*6e30*/  MOV R78, 0x10 ;  /* 0x00000010004e7802 */ /* 0x000fe40000000f00 */
[----:B------:R-:W-:Y:S02]  /*6e40*/  LOP3.LUT P6, RZ, R67, 0x40, RZ, 0xc0, !PT ;  /* 0x0000004043ff7812 */ /* 0x000fe400078cc0ff */
[----:B------:R-:W-:Y:S02]  /*6e50*/  ISETP.NE.AND P0, PT, R71, RZ, PT ;  /* 0x000000ff4700720c */ /* 0x000fe40003f05270 */
[----:B------:R-:W-:Y:S03]  /*6e60*/  SEL R78, R78, 0xfffffff0, !P6 ;  /* 0xfffffff04e4e7807 */ /* 0x000fe60007000000 */
[----:B--2---:R-:W1:Y:S02]  /*6e70*/  LDTM.x16 R4, tmem[UR4] ;  /* 0x00000004000479ee */ /* 0x004e640008240000 */
[C-C-:B-1--4-:R-:W-:Y:S01]  /*6e80*/  FFMA R0, R33.reuse, R4, R2.reuse ;  /* 0x0000000421007223 */ /* 0x152fe20000000002 */
[C-C-:B------:R-:W-:Y:S01]  /*6e90*/  FFMA R3, R33.reuse, R5, R2.reuse ;  /* 0x0000000521037223 */ /* 0x140fe20000000002 */
        /* <DEDUP_REMOVED lines=10> */
[--C-:B------:R-:W-:Y:S01]  /*6f40*/  FFMA R12, R33, R16, R2.reuse ;  /* 0x00000010210c7223 */ /* 0x100fe20000000002 */
[----:B------:R-:W-:Y:S01]  /*6f50*/  SHF.L.U32 R16, R41, 0x10, RZ ;  /* 0x0000001029107819 */ /* 0x000fe200000006ff */
[--C-:B------:R-:W-:Y:S01]  /*6f60*/  FFMA R13, R33, R17, R2.reuse ;  /* 0x00000011210d7223 */ /* 0x100fe20000000002 */
[----:B------:R-:W-:Y:S01]  /*6f70*/  LOP3.LUT R17, R41, 0xffff0000, RZ, 0xc0, !PT ;  /* 0xffff000029117812 */ /* 0x000fe200078ec0ff */
[C-C-:B------:R-:W-:Y:S01]  /*6f80*/  FFMA R18, R33.reuse, R18, R2.reuse ;  /* 0x0000001221127223 */ /* 0x140fe20000000002 */
[----:B------:R-:W-:Y:S01]  /*6f90*/  FFMA R19, R33, R19, R2 ;  /* 0x0000001321137223 */ /* 0x000fe20000000002 */
[----:B------:R-:W-:Y:S01]  /*6fa0*/  FFMA R0, R34, R20, R0 ;  /* 0x0000001422007223 */ /* 0x000fe20000000000 */
[----:B------:R-:W-:Y:S01]  /*6fb0*/  SHF.L.U32 R20, R42, 0x10, RZ ;  /* 0x000000102a147819 */ /* 0x000fe200000006ff */
[C---:B------:R-:W-:Y:S01]  /*6fc0*/  FFMA R3, R34.reuse, R21, R3 ;  /* 0x0000001522037223 */ /* 0x040fe20000000003 */
[C---:B------:R-:W-:Y:S01]  /*6fd0*/  FFMA R6, R34.reuse, R16, R6 ;  /* 0x0000001022067223 */ /* 0x040fe20000000006 */
[----:B------:R-:W-:Y:S01]  /*6fe0*/  LOP3.LUT R16, R43, 0xffff0000, RZ, 0xc0, !PT ;  /* 0xffff00002b107812 */ /* 0x000fe200078ec0ff */
[C---:B------:R-:W-:Y:S01]  /*6ff0*/  FFMA R7, R34.reuse, R17, R7 ;  /* 0x0000001122077223 */ /* 0x040fe20000000007 */
[----:B------:R-:W-:Y:S01]  /*7000*/  FFMA R4, R34, R20, R4 ;  /* 0x0000001422047223 */ /* 0x000fe20000000004 */
[----:B------:R-:W-:Y:S02]  /*7010*/  F2FP.RELU.BF16.F32.PACK_AB R36, R3, R0 ;  /* 0x000000000324723e */ /* 0x000fe400000018ff */
[----:B------:R-:W-:Y:S02]  /*7020*/  LOP3.LUT R0, R42, 0xffff0000, RZ, 0xc0, !PT ;  /* 0xffff00002a007812 */ /* 0x000fe400078ec0ff */
[----:B------:R-:W-:Y:S02]  /*7030*/  SHF.L.U32 R3, R43, 0x10, RZ ;  /* 0x000000102b037819 */ /* 0x000fe400000006ff */
[----:B------:R-:W-:Y:S01]  /*7040*/  F2FP.RELU.BF16.F32.PACK_AB R37, R7, R6 ;  /* 0x000000060725723e */ /* 0x000fe200000018ff */
[----:B------:R-:W-:Y:S01]  /*7050*/  FFMA R5, R34, R0, R5 ;  /* 0x0000000022057223 */ /* 0x000fe20000000005 */
[----:B------:R-:W-:Y:S01]  /*7060*/  SHF.L.U32 R0, R44, 0x10, RZ ;  /* 0x000000102c007819 */ /* 0x000fe200000006ff */
[----:B------:R-:W-:Y:S01]  /*7070*/  FFMA R10, R34, R3, R10 ;  /* 0x00000003220a7223 */ /* 0x000fe2000000000a */
[----:B------:R-:W-:Y:S01]  /*7080*/  LOP3.LUT R3, R44, 0xffff0000, RZ, 0xc0, !PT ;  /* 0xffff00002c037812 */ /* 0x000fe200078ec0ff */
[C---:B------:R-:W-:Y:S01]  /*7090*/  FFMA R11, R34.reuse, R16, R11 ;  /* 0x00000010220b7223 */ /* 0x040fe2000000000b */
[----:B------:R-:W-:Y:S01]  /*70a0*/  F2FP.RELU.BF16.F32.PACK_AB R38, R5, R4 ;  /* 0x000000040526723e */ /* 0x000fe200000018ff */
[C---:B------:R-:W-:Y:S01]  /*70b0*/  FFMA R8, R34.reuse, R0, R8 ;  /* 0x0000000022087223 */ /* 0x040fe20000000008 */
[C---:B------:R-:W-:Y:S01]  /*70c0*/  SHF.L.U32 R4, R45.reuse, 0x10, RZ ;  /* 0x000000102d047819 */ /* 0x040fe200000006ff */
[----:B------:R-:W-:Y:S01]  /*70d0*/  FFMA R9, R34, R3, R9 ;  /* 0x0000000322097223 */ /* 0x000fe20000000009 */
[----:B------:R-:W-:Y:S02]  /*70e0*/  LOP3.LUT R0, R45, 0xffff0000, RZ, 0xc0, !PT ;  /* 0xffff00002d007812 */ /* 0x000fe400078ec0ff */
[----:B------:R-:W-:Y:S01]  /*70f0*/  SHF.L.U32 R3, R46, 0x10, RZ ;  /* 0x000000102e037819 */ /* 0x000fe200000006ff */
[----:B------:R-:W-:Y:S01]  /*7100*/  FFMA R14, R34, R4, R14 ;  /* 0x00000004220e7223 */ /* 0x000fe2000000000e */
[----:B------:R-:W-:Y:S01]  /*7110*/  LOP3.LUT R4, R46, 0xffff0000, RZ, 0xc0, !PT ;  /* 0xffff00002e047812 */ /* 0x000fe200078ec0ff */
[C---:B------:R-:W-:Y:S01]  /*7120*/  FFMA R15, R34.reuse, R0, R15 ;  /* 0x00000000220f7223 */ /* 0x040fe2000000000f */
[C---:B------:R-:W-:Y:S01]  /*7130*/  SHF.L.U32 R5, R47.reuse, 0x10, RZ ;  /* 0x000000102f057819 */ /* 0x040fe200000006ff */
[C---:B------:R-:W-:Y:S01]  /*7140*/  FFMA R12, R34.reuse, R3, R12 ;  /* 0x00000003220c7223 */ /* 0x040fe2000000000c */
[----:B------:R-:W-:Y:S01]  /*7150*/  LOP3.LUT R0, R47, 0xffff0000, RZ, 0xc0, !PT ;  /* 0xffff00002f007812 */ /* 0x000fe200078ec0ff */
[C---:B------:R-:W-:Y:S01]  /*7160*/  FFMA R13, R34.reuse, R4, R13 ;  /* 0x00000004220d7223 */ /* 0x040fe2000000000d */
[----:B------:R-:W-:Y:S01]  /*7170*/  F2FP.RELU.BF16.F32.PACK_AB R39, R11, R10 ;  /* 0x0000000a0b27723e */ /* 0x000fe200000018ff */
[C---:B------:R-:W-:Y:S01]  /*7180*/  FFMA R18, R34.reuse, R5, R18 ;  /* 0x0000000522127223 */ /* 0x040fe20000000012 */
[----:B------:R-:W-:Y:S01]  /*7190*/  F2FP.RELU.BF16.F32.PACK_AB R8, R9, R8 ;  /* 0x000000080908723e */ /* 0x000fe200000018ff */
[----:B------:R-:W-:Y:S01]  /*71a0*/  FFMA R19, R34, R0, R19 ;  /* 0x0000000022137223 */ /* 0x000fe20000000013 */
[----:B------:R-:W-:Y:S01]  /*71b0*/  F2FP.RELU.BF16.F32.PACK_AB R9, R15, R14 ;  /* 0x0000000e0f09723e */ /* 0x000fe200000018ff */
[----:B------:R1:W-:Y:S01]  /*71c0*/  STS.128 [R80+0x300], R36 ;  /* 0x0003002450007388 */ /* 0x0003e20000000c00 */
[----:B------:R-:W-:Y:S02]  /*71d0*/  F2FP.RELU.BF16.F32.PACK_AB R10, R13, R12 ;  /* 0x0000000c0d0a723e */ /* 0x000fe400000018ff */
[----:B------:R-:W-:Y:S02]  /*71e0*/  F2FP.RELU.BF16.F32.PACK_AB R11, R19, R18 ;  /* 0x00000012130b723e */ /* 0x000fe400000018ff */
[----:B------:R-:W-:Y:S05]  /*71f0*/  IADD3 R0, PT, PT, R80, R78, RZ ;  /* 0x0000004e50007210 */ /* 0x000fea0007ffe0ff */
[----:B------:R1:W-:Y:S01]  /*7200*/  STS.128 [R0+0x300], R8 ;  /* 0x0003000800007388 */ /* 0x0003e20000000c00 */
[----:B------:R-:W-:Y:S01]  /*7210*/  @!PT LDS RZ, [RZ] ;  /* 0x00000000fffff984 */ /* 0x000fe20000000800 */
[----:B------:R-:W-:Y:S01]  /*7220*/  @!PT LDS RZ, [RZ] ;  /* 0x00000000fffff984 */ /* 0x000fe20000000800 */
[----:B------:R-:W-:Y:S01]  /*7230*/  @!PT LDS RZ, [RZ] ;  /* 0x00000000fffff984 */ /* 0x000fe20000000800 */
[----:B------:R-:W-:Y:S01]  /*7240*/  @!PT LDS RZ, [RZ] ;  /* 0x00000000fffff984 */ /* 0x000fe20000000800 */
[----:B------:R2:W-:Y:S07]  /*7250*/  MEMBAR.ALL.CTA ;  /* 0x0000000000007992 */ /* 0x0005ee0000008000 */
[----:B--2---:R-:W2:Y:S02]  /*7260*/  FENCE.VIEW.ASYNC.S ;  /* 0x00000000000073c6 */ /* 0x004ea40000000000 */
[----:B--2---:R-:W-:Y:S06]  /*7270*/  BAR.SYNC.DEFER_BLOCKING 0x1, 0x80 ;  /* 0x0042000000007b1d */ /* 0x004fec0000010000 */
[----:B------:R-:W-:Y:S05]  /*7280*/  @P0 BRA `(.L_x_129) ;  /* 0x0000000000340947 */ /* 0x000fea0003800000 */
[----:B------:R-:W-:Y:S01]  /*7290*/  R2UR UR10, R81 ;  /* 0x00000000510a72ca */ /* 0x000fe200000e0000 */
[----:B------:R-:W-:Y:S01]  /*72a0*/  UIADD3 UR8, UP0, UPT, UR56, 0x680, URZ ;  /* 0x0000068038087890 */ /* 0x000fe2000ff1e0ff */
[----:B------:R-:W-:Y:S01]  /*72b0*/  UMOV UR43, UR36 ;  /* 0x00000024002b7c82 */ /* 0x000fe20008000000 */
[----:B------:R-:W-:Y:S02]  /*72c0*/  UIADD3 UR5, UPT, UPT, UR41, 0x20, URZ ;  /* 0x0000002029057890 */ /* 0x000fe4000fffe0ff */
[----:B------:R-:W-:Y:S01]  /*72d0*/  UIADD3.X UR9, UPT, UPT, URZ, UR57, URZ, UP0, !UPT ;  /* 0x00000039ff097290 */ /* 0x000fe200087fe4ff */
[----:B------:R-:W-:Y:S01]  /*72e0*/  UMOV UR6, UR42 ;  /* 0x0000002a00067c82 */ /* 0x000fe20008000000 */
[----:B------:R-:W-:Y:S06]  /*72f0*/  UMOV UR7, UR36 ;  /* 0x0000002400077c82 */ /* 0x000fec0008000000 */
[----:B------:R-:W-:Y:S04]  /*7300*/  UIADD3 UR10, UPT, UPT, UR50, UR10, URZ ;  /* 0x0000000a320a7290 */ /* 0x000fe8000fffe0ff */
[----:B------:R-:W-:Y:S02]  /*7310*/  UIADD3 UR40, UPT, UPT, UR10, 0x300, URZ ;  /* 0x000003000a287890 */ /* 0x000fe4000fffe0ff */
[----:B------:R-:W-:Y:S07]  /*7320*/  UIADD3 UR4, UPT, UPT, UR10, 0xb00, URZ ;  /* 0x00000b000a047890 */ /* 0x000fee000fffe0ff */
[----:B------:R2:W-:Y:S02]  /*7330*/  UTMASTG.3D [UR40], [UR8] ;  /* 0x00000028080073b5 */ /* 0x0005e40008010000 */
[----:B------:R2:W-:Y:S02]  /*7340*/  UTMASTG.3D [UR4], [UR8] ;  /* 0x00000004080073b5 */ /* 0x0005e40008010000 */
[----:B--2---:R0:W-:Y:S02]  /*7350*/  UTMACMDFLUSH ;  /* 0x00000000000079b7 */ /* 0x0041e40000000000 */
.L_x_129:
[----:B------:R-:W-:Y:S05]  /*7360*/  BSYNC.RECONVERGENT B0 ;  /* 0x0000000000007941 */ /* 0x000fea0003800200 */
.L_x_128:
[----:B------:R-:W-:Y:S01]  /*7370*/  UIADD3 UR43, UPT, UPT, UR58, 0x1, URZ ;  /* 0x000000013a2b7890 */ /* 0x000fe2000fffe0ff */
[----:B------:R-:W-:Y:S03]  /*7380*/  BSSY.RECONVERGENT B0, `(.L_x_130) ;  /* 0x0000005000007945 */ /* 0x000fe60003800200 */
[----:B------:R-:W-:Y:S04]  /*7390*/  UISETP.NE.AND UP0, UPT, UR43, 0x3, UPT ;  /* 0x000000032b00788c */ /* 0x000fe8000bf05270 */
[----:B------:R-:W-:Y:S01]  /*73a0*/  USEL UR55, UR43, URZ, UP0 ;  /* 0x000000ff2b377287 */ /* 0x000fe20008000000 */
[----:B------:R-:W-:Y:S11]  /*73b0*/  @P0 BRA `(.L_x_131) ;  /* 0x0000000000040947 */ /* 0x000ff60003800000 */
[----:B------:R-:W-:Y:S04]  /*73c0*/  DEPBAR.LE SB0, 0x1 ;  /* 0x000080400000791a */ /* 0x000fe80000000000 */
.L_x_131:
[----:B------:R-:W-:Y:S05]  /*73d0*/  BSYNC.RECONVERGENT B0 ;  /* 0x0000000000007941 */ /* 0x000fea0003800200 */
.L_x_130:
[----:B------:R-:W-:Y:S01]  /*73e0*/  BAR.SYNC.DEFER_BLOCKING 0x1, 0x80 ;  /* 0x0042000000007b1d */ /* 0x000fe20000010000 */
[----:B------:R-:W-:Y:S01]  /*73f0*/  ISETP.NE.AND P1, PT, R76, RZ, PT ;  /* 0x000000ff4c00720c */ /* 0x000fe20003f25270 */
[----:B------:R-:W-:Y:S01]  /*7400*/  UISETP.NE.AND UP0, UPT, UR52, URZ, UPT ;  /* 0x000000ff3400728c */ /* 0x000fe2000bf05270 */
[----:B------:R-:W-:Y:S11]  /*7410*/  LEA R3, R82, UR50, 0x3 ;  /* 0x0000003252037c11 */ /* 0x000ff6000f8e18ff */
[----:B------:R-:W-:Y:S01]  /*7420*/  @!P1 SHF.L.U32 R4, R79, 0x1f, RZ ;  /* 0x0000001f4f049819 */ /* 0x000fe200000006ff */
[----:B------:R-:W-:Y:S06]  /*7430*/  BRA.U !UP0, `(.L_x_132) ;  /* 0x0000000108247547 */ /* 0x000fec000b800000 */
[----:B------:R-:W-:Y:S01]  /*7440*/  IMAD.U32 R5, RZ, RZ, UR51 ;  /* 0x00000033ff057e24 */ /* 0x000fe2000f8e00ff */
[----:B-1----:R-:W-:Y:S01]  /*7450*/  MOV R0, UR39 ;  /* 0x0000002700007c02 */ /* 0x002fe20008000f00 */
[----:B------:R-:W-:Y:S03]  /*7460*/  UIADD3 UR51, UPT, UPT, UR51, 0x1, URZ ;  /* 0x0000000133337890 */ /* 0x000fe6000fffe0ff */
[----:B------:R-:W-:Y:S01]  /*7470*/  @!P1 LEA R5, R5, UR50, 0x3 ;  /* 0x0000003205059c11 */ /* 0x000fe2000f8e18ff */
[----:B------:R-:W-:Y:S04]  /*7480*/  UISETP.NE.AND UP0, UPT, UR51, 0x3, UPT ;  /* 0x000000033300788c */ /* 0x000fe8000bf05270 */
[----:B------:R-:W-:Y:S01]  /*7490*/  @!P1 VIADD R5, R5, 0x128 ;  /* 0x0000012805059836 */ /* 0x000fe20000000000 */
[----:B------:R-:W-:Y:S04]  /*74a0*/  USEL UR51, UR51, URZ, UP0 ;  /* 0x000000ff33337287 */ /* 0x000fe80008000000 */
[----:B------:R-:W-:Y:S04]  /*74b0*/  @!P1 PRMT R0, R0, 0x654, R5 ;  /* 0x0000065400009816 */ /* 0x000fe80000000005 */
[----:B------:R2:W-:Y:S04]  /*74c0*/  @!P1 SYNCS.ARRIVE.TRANS64.RED.A1T0 RZ, [R0+URZ], RZ ;  /* 0x000000ff00ff99a7 */ /* 0x0005e800081004ff */
.L_x_132:
[----:B------:R-:W3:Y:S01]  /*74d0*/  @!P1 SYNCS.PHASECHK.TRANS64.TRYWAIT P0, [R3+URZ+0x110], R4 ;  /* 0x00011004030095a7 */ /* 0x000ee200080011ff */
[----:B------:R-:W-:Y:S01]  /*74e0*/  BSSY B1, `(.L_x_133) ;  /* 0x0000012000017945 */ /* 0x000fe20003800000 */
[----:B---3--:R-:W-:Y:S03]  /*74f0*/  @!P1 SEL R84, RZ, 0x1, !P0 ;  /* 0x00000001ff549807 */ /* 0x008fe60004000000 */
[----:B------:R-:W-:Y:S05]  /*7500*/  @P1 BRA `(.L_x_134) ;  /* 0x00000000003c1947 */ /* 0x000fea0003800000 */
[----:B------:R-:W-:Y:S01]  /*7510*/  ISETP.NE.AND P1, PT, R85, RZ, PT ;  /* 0x000000ff5500720c */ /* 0x000fe20003f25270 */
[----:B------:R-:W-:Y:S01]  /*7520*/  BSSY B0, `(.L_x_135) ;  /* 0x0000009000007945 */ /* 0x000fe20003800000 */
[----:B------:R-:W-:Y:S11]  /*7530*/  ISETP.NE.AND P0, PT, R84, RZ, PT ;  /* 0x000000ff5400720c */ /* 0x000ff60003f05270 */
[----:B------:R-:W-:Y:S05]  /*7540*/  @P1 IMAD R82, R82, 0x1000, R83 ;  /* 0x0000100052521824 */ /* 0x000fea00078e0253 */
[----:B-12---:R-:W-:Y:S05]  /*7550*/  @P1 IADD3 R0, PT, PT, R82, UR50, RZ ;  /* 0x0000003252001c10 */ /* 0x006fea000fffe0ff */
[----:B------:R-:W-:Y:S01]  /*7560*/  @P1 IMAD.IADD R0, R78, 0x1, R0 ;  /* 0x000000014e001824 */ /* 0x000fe200078e0200 */
[----:B------:R-:W-:Y:S06]  /*7570*/  @P0 BRA `(.L_x_136) ;  /* 0x00000000000c0947 */ /* 0x000fec0003800000 */
[----:B------:R-:W-:Y:S04]  /*7580*/  SHF.L.U32 R79, R79, 0x1f, RZ ;  /* 0x0000001f4f4f7819 */ /* 0x000fe800000006ff */
[----:B------:R-:W1:Y:S02]  /*7590*/  SYNCS.PHASECHK.TRANS64.TRYWAIT P0, [R3+URZ+0x110], R79 ;  /* 0x0001104f030075a7 */ /* 0x000e6400080011ff */
[----:B-1----:R-:W-:Y:S05]  /*75a0*/  @!P0 BRA `(.L_x_137) ;  /* 0x0000001800d88947 */ /* 0x002fea0003800000 */
.L_x_136:
[----:B------:R-:W-:Y:S05]  /*75b0*/  BSYNC B0 ;  /* 0x0000000000007941 */ /* 0x000fea0003800000 */
.L_x_135:
[----:B------:R-:W-:Y:S11]  /*75c0*/  ISETP.NE.AND P0, PT, R85, RZ, PT ;  /* 0x000000ff5500720c */ /* 0x000ff60003f05270 */
[----:B------:R-:W-:Y:S02]  /*75d0*/  @!UPT UIADD3 URZ, UPT, UPT, URZ, URZ, URZ ;  /* 0x000000fffffff290 */ /* 0x000fe4000fffe0ff */
[----:B------:R3:W4:Y:S04]  /*75e0*/  @P0 LDS.128 R40, [R82+UR50+0x300] ;  /* 0x0003003252280984 */ /* 0x0007280008000c00 */
[----:B------:R3:W2:Y:S02]  /*75f0*/  @P0 LDS.128 R44, [R0+0x300] ;  /* 0x00030000002c0984 */ /* 0x0006a40000000c00 */
.L_x_134:
[----:B------:R-:W-:Y:S05]  /*7600*/  BSYNC B1 ;  /* 0x0000000000017941 */ /* 0x000fea0003800000 */
.L_x_133:
[----:B-123--:R-:W-:Y:S05]  /*7610*/  VIADD R0, R35, 0x10 ;  /* 0x0000001023007836 */ /* 0x00efea0000000000 */
[----:B------:R-:W-:Y:S04]  /*7620*/  SHF.R.U32.HI R0, RZ, 0x15, R0 ;  /* 0x00000015ff007819 */ /* 0x000fe80000011600 */
[----:B------:R-:W-:Y:S11]  /*7630*/  LOP3.LUT P0, RZ, R0, 0x3, R68, 0x48, !PT ;  /* 0x0000000300ff7812 */ /* 0x000ff60007804844 */
[----:B------:R-:W-:Y:S02]  /*7640*/  @!UPT UIADD3 URZ, UPT, UPT, URZ, URZ, URZ ;  /* 0x000000fffffff290 */ /* 0x000fe4000fffe0ff */
[----:B------:R-:W-:Y:S05]  /*7650*/  @!P0 BRA `(.L_x_138) ;  /* 0x0000000000408947 */ /* 0x000fea0003800000 */
[----:B------:R-:W1:Y:S01]  /*7660*/  LDCU.64 UR8, c[0x4][0x70] ;  /* 0x01000e00ff0877ac */ /* 0x000e620008000a00 */
[----:B------:R-:W-:Y:S01]  /*7670*/  MOV R15, 0x0 ;  /* 0x00000000000f7802 */ /* 0x000fe20000000f00 */
[----:B------:R-:W-:Y:S02]  /*7680*/  HFMA2 R12, -RZ, RZ, 0, 5.9604644775390625e-08 ;  /* 0x00000001ff0c7431 */ /* 0x000fe400000001ff */
[----:B------:R-:W-:Y:S02]  /*7690*/  IMAD.MOV.U32 R8, RZ, RZ, 0x192 ;  /* 0x00000192ff087424 */ /* 0x000fe400078e00ff */
[----:B------:R-:W-:Y:S01]  /*76a0*/  IMAD.MOV.U32 R13, RZ, RZ, RZ ;  /* 0x000000ffff0d7224 */ /* 0x000fe200078e00ff */
[----:B------:R-:W2:Y:S01]  /*76b0*/  LDCU.64 UR6, c[0x4][0x78] ;  /* 0x01000f00ff0677ac */ /* 0x000ea20008000a00 */
[----:B------:R-:W3:Y:S01]  /*76c0*/  LDC.64 R14, c[0x4][R15] ;  /* 0x010000000f0e7b82 */ /* 0x000ee20000000a00 */
[----:B------:R-:W5:Y:S01]  /*76d0*/  LDCU.64 UR4, c[0x4][0x10] ;  /* 0x01000200ff0477ac */ /* 0x000f620008000a00 */
[----:B-1----:R-:W-:Y:S01]  /*76e0*/  MOV R5, UR9 ;  /* 0x0000000900057c02 */ /* 0x002fe20008000f00 */
[----:B------:R-:W-:Y:S01]  /*76f0*/  IMAD.U32 R4, RZ, RZ, UR8 ;  /* 0x00000008ff047e24 */ /* 0x000fe2000f8e00ff */
[----:B--2---:R-:W-:Y:S01]  /*7700*/  MOV R7, UR7 ;  /* 0x0000000700077c02 */ /* 0x004fe20008000f00 */
[----:B------:R-:W-:Y:S01]  /*7710*/  IMAD.U32 R6, RZ, RZ, UR6 ;  /* 0x00000006ff067e24 */ /* 0x000fe2000f8e00ff */
[----:B-----5:R-:W-:Y:S01]  /*7720*/  MOV R11, UR5 ;  /* 0x00000005000b7c02 */ /* 0x020fe20008000f00 */
[----:B------:R-:W-:Y:S02]  /*7730*/  IMAD.U32 R10, RZ, RZ, UR4 ;  /* 0x00000004ff0a7e24 */ /* 0x000fe4000f8e00ff */
[----:B------:R-:W-:Y:S07]  /*7740*/  LEPC R20, `(.L_x_138) ;  /* 0x000000001014794e */ /* 0x000fee0000000000 */
[----:B---34-:R-:W-:Y:S05]  /*7750*/  CALL.ABS.NOINC R14 ;  /* 0x000000000e007343 */ /* 0x018fea0003c00000 */
.L_x_138:
[----:B------:R-:W-:Y:S01]  /*7760*/  ISETP.NE.AND P0, PT, R71, RZ, PT ;  /* 0x000000ff4700720c */ /* 0x000fe20003f05270 */
[----:B------:R-:W-:Y:S05]  /*7770*/  WARPSYNC.ALL ;  /* 0x0000000000007948 */ /* 0x000fea0003800000 */
[----:B------:R-:W-:Y:S01]  /*7780*/  R2UR UR4, R35 ;  /* 0x00000000230472ca */ /* 0x000fe200000e0000 */
[----:B------:R-:W-:Y:S01]  /*7790*/  BSSY.RECONVERGENT B0, `(.L_x_139) ;  /* 0x000005a000007945 */ /* 0x000fe20003800200 */
[C---:B----4-:R-:W-:Y:S02]  /*77a0*/  SHF.L.U32 R20, R40.reuse, 0x10, RZ ;  /* 0x0000001028147819 */ /* 0x050fe400000006ff */
[----:B------:R-:W-:Y:S02]  /*77b0*/  LOP3.LUT R21, R40, 0xffff0000, RZ, 0xc0, !PT ;  /* 0xffff000028157812 */ /* 0x000fe400078ec0ff */
[C---:B------:R-:W-:Y:S02]  /*77c0*/  SHF.L.U32 R35, R41.reuse, 0x10, RZ ;  /* 0x0000001029237819 */ /* 0x040fe400000006ff */
[----:B------:R-:W-:Y:S02]  /*77d0*/  LOP3.LUT R36, R41, 0xffff0000, RZ, 0xc0, !PT ;  /* 0xffff000029247812 */ /* 0x000fe400078ec0ff */
[C---:B------:R-:W-:Y:S02]  /*77e0*/  SHF.L.U32 R37, R42.reuse, 0x10, RZ ;  /* 0x000000102a257819 */ /* 0x040fe400000006ff */
[----:B------:R-:W-:Y:S01]  /*77f0*/  LOP3.LUT R38, R42, 0xffff0000, RZ, 0xc0, !PT ;  /* 0xffff00002a267812 */ /* 0x000fe200078ec0ff */
[----:B------:R-:W1:Y:S01]  /*7800*/  LDTM.x16 R4, tmem[UR4+0x10] ;  /* 0x00001004000479ee */ /* 0x000e620008240000 */
[C---:B------:R-:W-:Y:S01]  /*7810*/  SHF.L.U32 R39, R43.reuse, 0x10, RZ ;  /* 0x000000102b277819 */ /* 0x040fe200000006ff */
[----:B------:R-:W-:Y:S01]  /*7820*/  NOP ;  /* 0x0000000000007918 */ /* 0x000fe20000000000 */
[----:B------:R-:W-:Y:S02]  /*7830*/  LOP3.LUT R40, R43, 0xffff0000, RZ, 0xc0, !PT ;  /* 0xffff00002b287812 */ /* 0x000fe400078ec0ff */
[----:B------:R-:W-:Y:S02]  /*7840*/  LOP3.LUT R41, R46, 0xffff0000, RZ, 0xc0, !PT ;  /* 0xffff00002e297812 */ /* 0x000fe400078ec0ff */
[----:B------:R-:W-:Y:S02]  /*7850*/  SHF.L.U32 R42, R47, 0x10, RZ ;  /* 0x000000102f2a7819 */ /* 0x000fe400000006ff */
[----:B------:R-:W-:Y:S02]  /*7860*/  IADD3 R77, PT, PT, R77, 0x190, RZ ;  /* 0x000001904d4d7810 */ /* 0x000fe40007ffe0ff */
[----:B------:R-:W-:Y:S02]  /*7870*/  LOP3.LUT R43, R47, 0xffff0000, RZ, 0xc0, !PT ;  /* 0xffff00002f2b7812 */ /* 0x000fe400078ec0ff */
[----:B------:R-:W-:Y:S04]  /*7880*/  LOP3.LUT R77, R77, 0xfefffff8, RZ, 0xc0, !PT ;  /* 0xfefffff84d4d7812 */ /* 0x000fe800078ec0ff */
[----:B-1----:R1:W-:Y:S01]  /*7890*/  SYNCS.ARRIVE.TRANS64.RED.A1T0 RZ, [R77+URZ], RZ ;  /* 0x000000ff4dff79a7 */ /* 0x0023e200081004ff */
        /* <DEDUP_REMOVED lines=13> */
[C---:B------:R-:W-:Y:S01]  /*7970*/  SHF.L.U32 R16, R44.reuse, 0x10, RZ ;  /* 0x000000102c107819 */ /* 0x040fe200000006ff */
[C-C-:B------:R-:W-:Y:S01]  /*7980*/  FFMA R13, R33.reuse, R17, R2.reuse ;  /* 0x00000011210d7223 */ /* 0x140fe20000000002 */
[----:B------:R-:W-:Y:S01]  /*7990*/  LOP3.LUT R17, R44, 0xffff0000, RZ, 0xc0, !PT ;  /* 0xffff00002c117812 */ /* 0x000fe200078ec0ff */
[C-C-:B------:R-:W-:Y:S01]  /*79a0*/  FFMA R18, R33.reuse, R18, R2.reuse ;  /* 0x0000001221127223 */ /* 0x140fe20000000002 */
[----:B------:R-:W-:Y:S01]  /*79b0*/  FFMA R2, R33, R19, R2 ;  /* 0x0000001321027223 */ /* 0x000fe20000000002 */
[----:B------:R-:W-:Y:S01]  /*79c0*/  SHF.L.U32 R19, R45, 0x10, RZ ;  /* 0x000000102d137819 */ /* 0x000fe200000006ff */
[C---:B------:R-:W-:Y:S01]  /*79d0*/  FFMA R0, R34.reuse, R20, R0 ;  /* 0x0000001422007223 */ /* 0x040fe20000000000 */
[C---:B------:R-:W-:Y:S01]  /*79e0*/  FFMA R3, R34.reuse, R21, R3 ;  /* 0x0000001522037223 */ /* 0x040fe20000000003 */
[C---:B------:R-:W-:Y:S01]  /*79f0*/  FFMA R6, R34.reuse, R35, R6 ;  /* 0x0000002322067223 */ /* 0x040fe20000000006 */
[C---:B------:R-:W-:Y:S01]  /*7a00*/  FFMA R7, R34.reuse, R36, R7 ;  /* 0x0000002422077223 */ /* 0x040fe20000000007 */
[C---:B------:R-:W-:Y:S01]  /*7a10*/  FFMA R4, R34.reuse, R37, R4 ;  /* 0x0000002522047223 */ /* 0x040fe20000000004 */
[C---:B------:R-:W-:Y:S01]  /*7a20*/  FFMA R5, R34.reuse, R38, R5 ;  /* 0x0000002622057223 */ /* 0x040fe20000000005 */
[----:B------:R-:W-:Y:S01]  /*7a30*/  F2FP.RELU.BF16.F32.PACK_AB R44, R3, R0 ;  /* 0x00000000032c723e */ /* 0x000fe200000018ff */
[C---:B------:R-:W-:Y:S01]  /*7a40*/  FFMA R10, R34.reuse, R39, R10 ;  /* 0x00000027220a7223 */ /* 0x040fe2000000000a */
[----:B------:R-:W-:Y:S01]  /*7a50*/  MOV R0, UR55 ;  /* 0x0000003700007c02 */ /* 0x000fe20008000f00 */
[C---:B------:R-:W-:Y:S01]  /*7a60*/  FFMA R11, R34.reuse, R40, R11 ;  /* 0x00000028220b7223 */ /* 0x040fe2000000000b */
[----:B------:R-:W-:Y:S01]  /*7a70*/  LOP3.LUT R20, R45, 0xffff0000, RZ, 0xc0, !PT ;  /* 0xffff00002d147812 */ /* 0x000fe200078ec0ff */
[----:B------:R-:W-:Y:S01]  /*7a80*/  FFMA R8, R34, R16, R8 ;  /* 0x0000001022087223 */ /* 0x000fe20000000008 */
[----:B------:R-:W-:Y:S01]  /*7a90*/  SHF.L.U32 R21, R46, 0x10, RZ ;  /* 0x000000102e157819 */ /* 0x000fe200000006ff */
[----:B------:R-:W-:Y:S01]  /*7aa0*/  FFMA R9, R34, R17, R9 ;  /* 0x0000001122097223 */ /* 0x000fe20000000009 */
[----:B------:R-:W-:Y:S01]  /*7ab0*/  LEA R0, R0, R66, 0xb ;  /* 0x0000004200007211 */ /* 0x000fe200078e58ff */
[C---:B------:R-:W-:Y:S01]  /*7ac0*/  FFMA R14, R34.reuse, R19, R14 ;  /* 0x00000013220e7223 */ /* 0x040fe2000000000e */
[C---:B------:R-:W-:Y:S01]  /*7ad0*/  FFMA R15, R34.reuse, R20, R15 ;  /* 0x00000014220f7223 */ /* 0x040fe2000000000f */
[----:B------:R-:W-:Y:S01]  /*7ae0*/  F2FP.RELU.BF16.F32.PACK_AB R45, R7, R6 ;  /* 0x00000006072d723e */ /* 0x000fe200000018ff */
[C---:B------:R-:W-:Y:S01]  /*7af0*/  FFMA R12, R34.reuse, R21, R12 ;  /* 0x00000015220c7223 */ /* 0x040fe2000000000c */
[----:B------:R-:W-:Y:S01]  /*7b00*/  F2FP.RELU.BF16.F32.PACK_AB R46, R5, R4 ;  /* 0x00000004052e723e */ /* 0x000fe200000018ff */
[C---:B------:R-:W-:Y:S01]  /*7b10*/  FFMA R13, R34.reuse, R41, R13 ;  /* 0x00000029220d7223 */ /* 0x040fe2000000000d */
[----:B------:R-:W-:Y:S01]  /*7b20*/  F2FP.RELU.BF16.F32.PACK_AB R47, R11, R10 ;  /* 0x0000000a0b2f723e */ /* 0x000fe200000018ff */
[----:B------:R-:W-:Y:S01]  /*7b30*/  FFMA R18, R34, R42, R18 ;  /* 0x0000002a22127223 */ /* 0x000fe20000000012 */
[----:B------:R-:W-:Y:S01]  /*7b40*/  LEA R0, R0, UR50, 0x1 ;  /* 0x0000003200007c11 */ /* 0x000fe2000f8e08ff */
[----:B------:R-:W-:Y:S01]  /*7b50*/  FFMA R2, R34, R43, R2 ;  /* 0x0000002b22027223 */ /* 0x000fe20000000002 */
[----:B------:R-:W-:Y:S02]  /*7b60*/  F2FP.RELU.BF16.F32.PACK_AB R8, R9, R8 ;  /* 0x000000080908723e */ /* 0x000fe400000018ff */
        /* <DEDUP_REMOVED lines=14> */
[----:B------:R-:W-:Y:S02]  /*7c50*/  UIADD3 UR12, UP0, UPT, UR56, 0x680, URZ ;  /* 0x00000680380c7890 */ /* 0x000fe4000ff1e0ff */
[----:B------:R-:W-:Y:S02]  /*7c60*/  ULEA UR4, UR55, UR50, 0xc ;  /* 0x0000003237047291 */ /* 0x000fe4000f8e60ff */
[----:B------:R-:W-:Y:S02]  /*7c70*/  UIADD3 UR9, UPT, UPT, UR41, 0x10, URZ ;  /* 0x0000001029097890 */ /* 0x000fe4000fffe0ff */
[----:B------:R-:W-:Y:S02]  /*7c80*/  UIADD3 UR8, UPT, UPT, UR4, 0x300, URZ ;  /* 0x0000030004087890 */ /* 0x000fe4000fffe0ff */
[----:B------:R-:W-:Y:S01]  /*7c90*/  UIADD3.X UR13, UPT, UPT, URZ, UR57, URZ, UP0, !UPT ;  /* 0x00000039ff0d7290 */ /* 0x000fe200087fe4ff */
[----:B------:R-:W-:Y:S01]  /*7ca0*/  UMOV UR10, UR42 ;  /* 0x0000002a000a7c82 */ /* 0x000fe20008000000 */
[----:B------:R-:W-:Y:S01]  /*7cb0*/  UMOV UR11, UR36 ;  /* 0x00000024000b7c82 */ /* 0x000fe20008000000 */
[----:B------:R-:W-:Y:S02]  /*7cc0*/  UIADD3 UR5, UPT, UPT, UR41, 0x30, URZ ;  /* 0x0000003029057890 */ /* 0x000fe4000fffe0ff */
[----:B------:R-:W-:Y:S01]  /*7cd0*/  UIADD3 UR4, UPT, UPT, UR4, 0xb00, URZ ;  /* 0x00000b0004047890 */ /* 0x000fe2000fffe0ff */
[----:B------:R-:W-:Y:S03]  /*7ce0*/  UMOV UR6, UR42 ;  /* 0x0000002a00067c82 */ /* 0x000fe60008000000 */
[----:B------:R2:W-:Y:S01]  /*7cf0*/  UTMASTG.3D [UR8], [UR12] ;  /* 0x000000080c0073b5 */ /* 0x0005e20008010000 */
[----:B------:R-:W-:Y:S04]  /*7d00*/  UMOV UR7, UR36 ;  /* 0x0000002400077c82 */ /* 0x000fe80008000000 */
[----:B------:R2:W-:Y:S02]  /*7d10*/  UTMASTG.3D [UR4], [UR12] ;  /* 0x000000040c0073b5 */ /* 0x0005e40008010000 */
[----:B--2---:R0:W-:Y:S02]  /*7d20*/  UTMACMDFLUSH ;  /* 0x00000000000079b7 */ /* 0x0041e40000000000 */
.L_x_140:
[----:B------:R-:W-:Y:S05]  /*7d30*/  BSYNC.RECONVERGENT B0 ;  /* 0x0000000000007941 */ /* 0x000fea0003800200 */
.L_x_139:
[----:B------:R-:W-:Y:S01]  /*7d40*/  UIADD3 UR55, UPT, UPT, UR55, 0x1, URZ ;  /* 0x0000000137377890 */ /* 0x000fe2000fffe0ff */
[----:B------:R-:W-:Y:S03]  /*7d50*/  BSSY.RECONVERGENT B0, `(.L_x_141) ;  /* 0x0000008000007945 */ /* 0x000fe60003800200 */
[----:B------:R-:W-:Y:S04]  /*7d60*/  UISETP.NE.AND UP0, UPT, UR55, 0x3, UPT ;  /* 0x000000033700788c */ /* 0x000fe8000bf05270 */
[----:B------:R-:W-:Y:S02]  /*7d70*/  UISETP.EQ.XOR UP1, UPT, UR43, 0x3, !UP0 ;  /* 0x000000032b00788c */ /* 0x000fe4000c722a70 */
[----:B------:R-:W-:Y:S02]  /*7d80*/  USEL UR58, UR55, URZ, UP0 ;  /* 0x000000ff373a7287 */ /* 0x000fe40008000000 */
[----:B------:R-:W-:Y:S04]  /*7d90*/  USEL UR4, URZ, 0x1, !UP1 ;  /* 0x00000001ff047887 */ /* 0x000fe8000c800000 */
[----:B------:R-:W-:Y:S01]  /*7da0*/  ULOP3.LUT UR53, UR53, UR4, URZ, 0x3c, !UPT ;  /* 0x0000000435357292 */ /* 0x000fe2000f8e3cff */
[----:B------:R-:W-:Y:S11]  /*7db0*/  @P0 BRA `(.L_x_142) ;  /* 0x0000000000040947 */ /* 0x000ff60003800000 */
[----:B------:R-:W-:Y:S04]  /*7dc0*/  DEPBAR.LE SB0, 0x1 ;  /* 0x000080400000791a */ /* 0x000fe80000000000 */
.L_x_142:
[----:B------:R-:W-:Y:S05]  /*7dd0*/  BSYNC.RECONVERGENT B0 ;  /* 0x0000000000007941 */ /* 0x000fea0003800200 */
.L_x_141:
[----:B------:R-:W-:Y:S01]  /*7de0*/  BAR.SYNC.DEFER_BLOCKING 0x1, 0x80 ;  /* 0x0042000000007b1d */ /* 0x000fe20000010000 */
[----:B------:R-:W-:Y:S01]  /*7df0*/  UISETP.NE.AND UP0, UPT, UR52, -0x2, UPT ;  /* 0xfffffffe3400788c */ /* 0x000fe2000bf05270 */
[----:B------:R-:W-:Y:S08]  /*7e00*/  IADD3 R49, PT, PT, R49, 0x1, RZ ;  /* 0x0000000131317810 */ /* 0x000ff00007ffe0ff */
[----:B------:R-:W-:Y:S05]  /*7e10*/  BRA.U !UP0, `(.L_x_143) ;  /* 0x0000000108287547 */ /* 0x000fea000b800000 */
[----:B------:R-:W-:Y:S01]  /*7e20*/  ISETP.NE.AND P0, PT, R76, RZ, PT ;  /* 0x000000ff4c00720c */ /* 0x000fe20003f05270 */
[----:B------:R-:W-:Y:S01]  /*7e30*/  IMAD.U32 R2, RZ, RZ, UR51 ;  /* 0x00000033ff027e24 */ /* 0x000fe2000f8e00ff */
[----:B------:R-:W-:Y:S01]  /*7e40*/  UIADD3 UR51, UPT, UPT, UR51, 0x1, URZ ;  /* 0x0000000133337890 */ /* 0x000fe2000fffe0ff */
[----:B-1----:R-:W-:Y:S03]  /*7e50*/  IMAD.U32 R0, RZ, RZ, UR39 ;  /* 0x00000027ff007e24 */ /* 0x002fe6000f8e00ff */
[----:B------:R-:W-:Y:S04]  /*7e60*/  UISETP.NE.AND UP0, UPT, UR51, 0x3, UPT ;  /* 0x000000033300788c */ /* 0x000fe8000bf05270 */
[----:B------:R-:W-:Y:S03]  /*7e70*/  USEL UR51, UR51, URZ, UP0 ;  /* 0x000000ff33337287 */ /* 0x000fe60008000000 */
[----:B------:R-:W-:Y:S05]  /*7e80*/  @!P0 LEA R2, R2, UR50, 0x3 ;  /* 0x0000003202028c11 */ /* 0x000fea000f8e18ff */
[----:B------:R-:W-:Y:S05]  /*7e90*/  @!P0 VIADD R2, R2, 0x128 ;  /* 0x0000012802028836 */ /* 0x000fea0000000000 */
[----:B------:R-:W-:Y:S04]  /*7ea0*/  @!P0 PRMT R0, R0, 0x654, R2 ;  /* 0x0000065400008816 */ /* 0x000fe80000000002 */
[----:B------:R2:W-:Y:S03]  /*7eb0*/  @!P0 SYNCS.ARRIVE.TRANS64.RED.A1T0 RZ, [R0+URZ], RZ ;  /* 0x000000ff00ff89a7 */ /* 0x0005e600081004ff */
.L_x_143:
[----:B------:R-:W-:Y:S01]  /*7ec0*/  ISETP.NE.AND P2, PT, R73, RZ, PT ;  /* 0x000000ff4900720c */ /* 0x000fe20003f45270 */
[----:B------:R-:W-:Y:S01]  /*7ed0*/  UIADD3 UR52, UPT, UPT, UR52, 0x2, URZ ;  /* 0x0000000234347890 */ /* 0x000fe2000fffe0ff */
[----:B------:R-:W-:Y:S01]  /*7ee0*/  ISETP.NE.AND P0, PT, R75, 0x2, PT ;  /* 0x000000024b00780c */ /* 0x000fe20003f05270 */
[----:B------:R-:W-:Y:S01]  /*7ef0*/  IMAD.IADD R4, R29, 0x1, R60 ;  /* 0x000000011d047824 */ /* 0x000fe200078e023c */
[----:B------:R-:W-:Y:S01]  /*7f00*/  ISETP.NE.AND P1, PT, R49, 0x4, PT ;  /* 0x000000043100780c */ /* 0x000fe20003f25270 */
[----:B------:R-:W-:Y:S01]  /*7f10*/  IMAD.IADD R3, R30, 0x1, R61 ;  /* 0x000000011e037824 */ /* 0x000fe200078e023d */
[----:B------:R-:W-:Y:S02]  /*7f20*/  SEL R2, RZ, 0x1, P0 ;  /* 0x00000001ff027807 */ /* 0x000fe40000000000 */
[----:B-12---:R-:W-:Y:S02]  /*7f30*/  SEL R0, RZ, 0x1, P1 ;  /* 0x00000001ff007807 */ /* 0x006fe40000800000 */
[----:B------:R-:W-:Y:S02]  /*7f40*/  LOP3.LUT R69, R69, R2, RZ, 0x3c, !PT ;  /* 0x0000000245457212 */ /* 0x000fe400078e3cff */
[----:B------:R-:W-:Y:S02]  /*7f50*/  LOP3.LUT R70, R70, R0, RZ, 0x3c, !PT ;  /* 0x0000000046467212 */ /* 0x000fe400078e3cff */
[----:B------:R-:W-:Y:S02]  /*7f60*/  @P2 R2UR UR36, R72 ;  /* 0x00000000482422ca */ /* 0x000fe400000e0000 */
[----:B------:R-:W-:Y:S02]  /*7f70*/  SEL R75, R75, RZ, P0 ;  /* 0x000000ff4b4b7207 */ /* 0x000fe40000000000 */
[----:B------:R-:W-:Y:S01]  /*7f80*/  SEL R49, R49, RZ, P1 ;  /* 0x000000ff31317207 */ /* 0x000fe20000800000 */
[----:B------:R-:W-:Y:S10]  /*7f90*/  @P2 BRA `(.L_x_144) ;  /* 0xffffffdc004c2947 */ /* 0x000ff4000383ffff */
[----:B------:R-:W1:Y:S01]  /*7fa0*/  LDCU.64 UR6, c[0x0][0x888] ;  /* 0x00011100ff0677ac */ /* 0x000e620008000a00 */
[----:B------:R-:W2:Y:S01]  /*7fb0*/  LDCU.64 UR4, c[0x0][0x890] ;  /* 0x00011200ff0477ac */ /* 0x000ea20008000a00 */
[----:B-1----:R-:W-:Y:S02]  /*7fc0*/  ISETP.NE.U32.AND P2, PT, RZ, UR6, PT ;  /* 0x00000006ff007c0c */ /* 0x002fe4000bf45070 */
[----:B--2---:R-:W-:Y:S02]  /*7fd0*/  ISETP.NE.U32.AND P1, PT, RZ, UR4, PT ;  /* 0x00000004ff007c0c */ /* 0x004fe4000bf25070 */
[----:B------:R-:W-:Y:S02]  /*7fe0*/  ISETP.NE.AND.EX P2, PT, RZ, UR7, PT, P2 ;  /* 0x00000007ff007c0c */ /* 0x000fe4000bf45320 */
[----:B------:R-:W-:-:S13]  /*7ff0*/  ISETP.NE.AND.EX P0, PT, RZ, UR5, PT, P1 ;  /* 0x00000005ff007c0c */ /* 0x000fda000bf05310 */
[----:B------:R-:W-:Y:S05]  /*8000*/  @P2 BRA P0, `(.L_x_145) ;  /* 0x00000000003c2947 */ /* 0x000fea0000000000 */
[----:B------:R-:W-:-:S13]  /*8010*/  ISETP.NE.AND.EX P1, PT, RZ, UR5, PT, P1 ;  /* 0x00000005ff007c0c */ /* 0x000fda000bf25310 */
[----:B------:R-:W-:Y:S05]  /*8020*/  @P1 BRA `(.L_x_146) ;  /* 0x00000000000c1947 */ /* 0x000fea0003800000 */
[----:B------:R-:W-:-:S13]  /*8030*/  FSETP.NEU.AND P0, PT, R34, RZ, PT ;  /* 0x000000ff2200720b */ /* 0x000fda0003f0d000 */
[----:B------:R-:W-:Y:S05]  /*8040*/  @!P0 EXIT ;  /* 0x000000000000894d */ /* 0x000fea0003800000 */
[----:B------:R-:W-:Y:S05]  /*8050*/  BRA `(.L_x_145) ;  /* 0x0000000000287947 */ /* 0x000fea0003800000 */
.L_x_146:
[----:B------:R-:W-:Y:S01]  /*8060*/  ISETP.NE.AND P0, PT, R74, RZ, PT ;  /* 0x000000ff4a00720c */ /* 0x000fe20003f05270 */
[----:B------:R-:W-:-:S12]  /*8070*/  BSSY.RECONVERGENT B0, `(.L_x_145) ;  /* 0x0000008000007945 */ /* 0x000fd80003800200 */
[----:B------:R-:W-:Y:S05]  /*8080*/  @P0 BRA `(.L_x_147) ;  /* 0x0000000000100947 */ /* 0x000fea0003800000 */
[----:B------:R-:W-:-:S04]  /*8090*/  ISETP.NE.U32.AND P0, PT, RZ, UR6, PT ;  /* 0x00000006ff007c0c */ /* 0x000fc8000bf05070 */
[----:B------:R-:W-:-:S13]  /*80a0*/  ISETP.NE.AND.EX P0, PT, RZ, UR7, PT, P0 ;  /* 0x00000007ff007c0c */ /* 0x000fda000bf05300 */
[----:B------:R-:W-:Y:S05]  /*80b0*/  @!P0 EXIT ;  /* 0x000000000000894d */ /* 0x000fea0003800000 */
[----:B------:R-:W-:Y:S05]  /*80c0*/  BRA `(.L_x_148) ;  /* 0x0000000000087947 */ /* 0x000fea0003800000 */
.L_x_147:
[----:B------:R-:W-:-:S13]  /*80d0*/  FSETP.NEU.AND P0, PT, R34, RZ, PT ;  /* 0x000000ff2200720b */ /* 0x000fda0003f0d000 */
[----:B------:R-:W-:Y:S05]  /*80e0*/  @!P0 EXIT ;  /* 0x000000000000894d */ /* 0x000fea0003800000 */
.L_x_148:
[----:B------:R-:W-:Y:S05]  /*80f0*/  BSYNC.RECONVERGENT B0 ;  /* 0x0000000000007941 */ /* 0x000fea0003800200 */
.L_x_145:
[----:B------:R-:W-:Y:S01]  /*8100*/  ULEA UR4, UR51, UR50, 0x3 ;  /* 0x0000003233047291 */ /* 0x000fe2000f8e18ff */
[----:B------:R-:W-:-:S04]  /*8110*/  DEPBAR.LE SB0, 0x0 ;  /* 0x000080000000791a */ /* 0x000fc80000000000 */
[----:B------:R-:W-:-:S04]  /*8120*/  UIADD3 UR4, UPT, UPT, UR4, 0x128, URZ ;  /* 0x0000012804047890 */ /* 0x000fc8000fffe0ff */
[----:B------:R-:W-:-:S09]  /*8130*/  UPRMT UR4, UR39, 0x654, UR4 ;  /* 0x0000065427047896 */ /* 0x000fd20008000004 */
[----:B------:R-:W-:Y:S01]  /*8140*/  SYNCS.ARRIVE.TRANS64.RED.A1T0 RZ, [UR4], RZ ;  /* 0x000000ffffff79a7 */ /* 0x000fe20008100404 */
[----:B------:R-:W-:Y:S05]  /*8150*/  EXIT ;  /* 0x000000000000794d */ /* 0x000fea0003800000 */
.L_x_25:
[----:B--2---:R2:W4:Y:S02]  /*8160*/  SYNCS.PHASECHK.TRANS64.TRYWAIT P0, [R2+URZ+0x1c0], R5 ;  /* 0x0001c005020075a7 */ /* 0x00452400080011ff */
[----:B----4-:R-:W-:Y:S05]  /*8170*/  @!P0 NANOSLEEP.SYNCS 0x989680 ;  /* 0x009896800000895d */ /* 0x010fea0003900000 */
[----:B------:R-:W4:Y:S02]  /*8180*/  @!P0 SYNCS.PHASECHK.TRANS64 P0, [R2+URZ+0x1c0], R5 ;  /* 0x0001c005020085a7 */ /* 0x000f2400080010ff */
[----:B----4-:R-:W-:Y:S05]  /*8190*/  @!P0 BRA `(.L_x_25) ;  /* 0xfffffffc00f08947 */ /* 0x010fea000383ffff */
[----:B------:R-:W-:Y:S05]  /*81a0*/  BRA `(.L_x_149) ;  /* 0xffffff9400f47947 */ /* 0x000fea000383ffff */
.L_x_28:
[----:B------:R-:W-:-:S07]  /*81b0*/  MOV R2, UR33 ;  /* 0x0000002100027c02 */ /* 0x000fce0008000f00 */
.L_x_150:
[----:B-1----:R1:W2:Y:S02]  /*81c0*/  SYNCS.PHASECHK.TRANS64.TRYWAIT P0, [R2+URZ+0x88], R4 ;  /* 0x00008804020075a7 */ /* 0x0022a400080011ff */
[----:B--2---:R-:W-:Y:S05]  /*81d0*/  @!P0 NANOSLEEP.SYNCS 0x989680 ;  /* 0x009896800000895d */ /* 0x004fea0003900000 */
[----:B------:R-:W2:Y:S02]  /*81e0*/  @!P0 SYNCS.PHASECHK.TRANS64 P0, [R2+URZ+0x88], R4 ;  /* 0x00008804020085a7 */ /* 0x000ea400080010ff */
[----:B--2---:R-:W-:Y:S05]  /*81f0*/  @!P0 BRA `(.L_x_150) ;  /* 0xfffffffc00f08947 */ /* 0x004fea000383ffff */
[----:B------:R-:W-:Y:S05]  /*8200*/  BRA `(.L_x_27) ;  /* 0xffffff98005c7947 */ /* 0x000fea000383ffff */
.L_x_35:
[----:B-1----:R-:W-:-:S07]  /*8210*/  MOV R2, UR17 ;  /* 0x0000001100027c02 */ /* 0x002fce0008000f00 */
.L_x_151:
[----:B-1----:R1:W2:Y:S02]  /*8220*/  SYNCS.PHASECHK.TRANS64.TRYWAIT P0, [R2+URZ+0x88], R4 ;  /* 0x00008804020075a7 */ /* 0x0022a400080011ff */
[----:B--2---:R-:W-:Y:S05]  /*8230*/  @!P0 NANOSLEEP.SYNCS 0x989680 ;  /* 0x009896800000895d */ /* 0x004fea0003900000 */
[----:B------:R-:W2:Y:S02]  /*8240*/  @!P0 SYNCS.PHASECHK.TRANS64 P0, [R2+URZ+0x88], R4 ;  /* 0x00008804020085a7 */ /* 0x000ea400080010ff */
[----:B--2---:R-:W-:Y:S05]  /*8250*/  @!P0 BRA `(.L_x_151) ;  /* 0xfffffffc00f08947 */ /* 0x004fea000383ffff */
[----:B------:R-:W-:Y:S05]  /*8260*/  BRA `(.L_x_34) ;  /* 0xffffff9c001c7947 */ /* 0x000fea000383ffff */
.L_x_40:
[----:B-1----:R1:W2:Y:S02]  /*8270*/  SYNCS.PHASECHK.TRANS64.TRYWAIT P0, [R2+URZ+0x150], R3 ;  /* 0x00015003020075a7 */ /* 0x0022a400080011ff */
[----:B--2---:R-:W-:Y:S05]  /*8280*/  @!P0 NANOSLEEP.SYNCS 0x989680 ;  /* 0x009896800000895d */ /* 0x004fea0003900000 */
[----:B------:R-:W2:Y:S02]  /*8290*/  @!P0 SYNCS.PHASECHK.TRANS64 P0, [R2+URZ+0x150], R3 ;  /* 0x00015003020085a7 */ /* 0x000ea400080010ff */
[----:B--2---:R-:W-:Y:S05]  /*82a0*/  @!P0 BRA `(.L_x_40) ;  /* 0xfffffffc00f08947 */ /* 0x004fea000383ffff */
[----:B------:R-:W-:Y:S05]  /*82b0*/  BRA `(.L_x_152) ;  /* 0xffffff9c00c07947 */ /* 0x000fea000383ffff */
.L_x_44:
[----:B---3--:R-:W-:-:S07]  /*82c0*/  MOV R0, UR5 ;  /* 0x0000000500007c02 */ /* 0x008fce0008000f00 */
.L_x_153:
[----:B-1----:R1:W2:Y:S02]  /*82d0*/  SYNCS.PHASECHK.TRANS64.TRYWAIT P0, [R0+URZ], R2 ;  /* 0x00000002000075a7 */ /* 0x0022a400080011ff */
[----:B--2---:R-:W-:Y:S05]  /*82e0*/  @!P0 NANOSLEEP.SYNCS 0x989680 ;  /* 0x009896800000895d */ /* 0x004fea0003900000 */
[----:B------:R-:W2:Y:S02]  /*82f0*/  @!P0 SYNCS.PHASECHK.TRANS64 P0, [R0+URZ], R2 ;  /* 0x00000002000085a7 */ /* 0x000ea400080010ff */
[----:B--2---:R-:W-:Y:S05]  /*8300*/  @!P0 BRA `(.L_x_153) ;  /* 0xfffffffc00f08947 */ /* 0x004fea000383ffff */
[----:B------:R-:W-:Y:S05]  /*8310*/  BRA `(.L_x_154) ;  /* 0xffffffa400307947 */ /* 0x000fea000383ffff */
.L_x_45:
[----:B---3--:R-:W-:-:S07]  /*8320*/  MOV R0, UR5 ;  /* 0x0000000500007c02 */ /* 0x008fce0008000f00 */
.L_x_155:
[----:B-1----:R1:W2:Y:S02]  /*8330*/  SYNCS.PHASECHK.TRANS64.TRYWAIT P0, [R0+URZ], R3 ;  /* 0x00000003000075a7 */ /* 0x0022a400080011ff */
[----:B--2---:R-:W-:Y:S05]  /*8340*/  @!P0 NANOSLEEP.SYNCS 0x989680 ;  /* 0x009896800000895d */ /* 0x004fea0003900000 */
[----:B------:R-:W2:Y:S02]  /*8350*/  @!P0 SYNCS.PHASECHK.TRANS64 P0, [R0+URZ], R3 ;  /* 0x00000003000085a7 */ /* 0x000ea400080010ff */
[----:B--2---:R-:W-:Y:S05]  /*8360*/  @!P0 BRA `(.L_x_155) ;  /* 0xfffffffc00f08947 */ /* 0x004fea000383ffff */
[----:B------:R-:W-:Y:S05]  /*8370*/  BRA `(.L_x_156) ;  /* 0xffffffa4003c7947 */ /* 0x000fea000383ffff */
.L_x_46:
[----:B---3--:R-:W-:-:S07]  /*8380*/  MOV R0, UR5 ;  /* 0x0000000500007c02 */ /* 0x008fce0008000f00 */
.L_x_157:
[----:B-1----:R1:W2:Y:S02]  /*8390*/  SYNCS.PHASECHK.TRANS64.TRYWAIT P0, [R0+URZ], R3 ;  /* 0x00000003000075a7 */ /* 0x0022a400080011ff */
[----:B--2---:R-:W-:Y:S05]  /*83a0*/  @!P0 NANOSLEEP.SYNCS 0x989680 ;  /* 0x009896800000895d */ /* 0x004fea0003900000 */
[----:B------:R-:W2:Y:S02]  /*83b0*/  @!P0 SYNCS.PHASECHK.TRANS64 P0, [R0+URZ], R3 ;  /* 0x00000003000085a7 */ /* 0x000ea400080010ff */
[----:B--2---:R-:W-:Y:S05]  /*83c0*/  @!P0 BRA `(.L_x_157) ;  /* 0xfffffffc00f08947 */ /* 0x004fea000383ffff */
[----:B------:R-:W-:Y:S05]  /*83d0*/  BRA `(.L_x_158) ;  /* 0xffffffa400487947 */ /* 0x000fea000383ffff */
.L_x_47:
[----:B---3--:R-:W-:-:S07]  /*83e0*/  MOV R0, UR5 ;  /* 0x0000000500007c02 */ /* 0x008fce0008000f00 */
.L_x_159:
[----:B-1----:R1:W2:Y:S02]  /*83f0*/  SYNCS.PHASECHK.TRANS64.TRYWAIT P0, [R0+URZ], R3 ;  /* 0x00000003000075a7 */ /* 0x0022a400080011ff */
[----:B--2---:R-:W-:Y:S05]  /*8400*/  @!P0 NANOSLEEP.SYNCS 0x989680 ;  /* 0x009896800000895d */ /* 0x004fea0003900000 */
[----:B------:R-:W2:Y:S02]  /*8410*/  @!P0 SYNCS.PHASECHK.TRANS64 P0, [R0+URZ], R3 ;  /* 0x00000003000085a7 */ /* 0x000ea400080010ff */
[----:B--2---:R-:W-:Y:S05]  /*8420*/  @!P0 BRA `(.L_x_159) ;  /* 0xfffffffc00f08947 */ /* 0x004fea000383ffff */
[----:B------:R-:W-:Y:S05]  /*8430*/  BRA `(.L_x_160) ;  /* 0xffffffa400547947 */ /* 0x000fea000383ffff */
.L_x_48:
[----:B---3--:R-:W-:-:S07]  /*8440*/  MOV R0, UR5 ;  /* 0x0000000500007c02 */ /* 0x008fce0008000f00 */
.L_x_161:
[----:B-1----:R1:W2:Y:S02]  /*8450*/  SYNCS.PHASECHK.TRANS64.TRYWAIT P0, [R0+URZ], R3 ;  /* 0x00000003000075a7 */ /* 0x0022a400080011ff */
[----:B--2---:R-:W-:Y:S05]  /*8460*/  @!P0 NANOSLEEP.SYNCS 0x989680 ;  /* 0x009896800000895d */ /* 0x004fea0003900000 */
[----:B------:R-:W2:Y:S02]  /*8470*/  @!P0 SYNCS.PHASECHK.TRANS64 P0, [R0+URZ], R3 ;  /* 0x00000003000085a7 */ /* 0x000ea400080010ff */
[----:B--2---:R-:W-:Y:S05]  /*8480*/  @!P0 BRA `(.L_x_161) ;  /* 0xfffffffc00f08947 */ /* 0x004fea000383ffff */
[----:B------:R-:W-:Y:S05]  /*8490*/  BRA `(.L_x_162) ;  /* 0xffffffa400607947 */ /* 0x000fea000383ffff */
.L_x_49:
[----:B---3--:R-:W-:-:S07]  /*84a0*/  MOV R0, UR5 ;  /* 0x0000000500007c02 */ /* 0x008fce0008000f00 */
.L_x_163:
[----:B-1----:R1:W2:Y:S02]  /*84b0*/  SYNCS.PHASECHK.TRANS64.TRYWAIT P0, [R0+URZ], R3 ;  /* 0x00000003000075a7 */ /* 0x0022a400080011ff */
[----:B--2---:R-:W-:Y:S05]  /*84c0*/  @!P0 NANOSLEEP.SYNCS 0x989680 ;  /* 0x009896800000895d */ /* 0x004fea0003900000 */
[----:B------:R-:W2:Y:S02]  /*84d0*/  @!P0 SYNCS.PHASECHK.TRANS64 P0, [R0+URZ], R3 ;  /* 0x00000003000085a7 */ /* 0x000ea400080010ff */
[----:B--2---:R-:W-:Y:S05]  /*84e0*/  @!P0 BRA `(.L_x_163) ;  /* 0xfffffffc00f08947 */ /* 0x004fea000383ffff */
[----:B------:R-:W-:Y:S05]  /*84f0*/  BRA `(.L_x_164) ;  /* 0xffffffa4006c7947 */ /* 0x000fea000383ffff */
.L_x_50:
[----:B---3--:R-:W-:-:S07]  /*8500*/  MOV R0, UR5 ;  /* 0x0000000500007c02 */ /* 0x008fce0008000f00 */
.L_x_165:
[----:B-1----:R1:W2:Y:S02]  /*8510*/  SYNCS.PHASECHK.TRANS64.TRYWAIT P0, [R0+URZ], R3 ;  /* 0x00000003000075a7 */ /* 0x0022a400080011ff */
[----:B--2---:R-:W-:Y:S05]  /*8520*/  @!P0 NANOSLEEP.SYNCS 0x989680 ;  /* 0x009896800000895d */ /* 0x004fea0003900000 */
[----:B------:R-:W2:Y:S02]  /*8530*/  @!P0 SYNCS.PHASECHK.TRANS64 P0, [R0+URZ], R3 ;  /* 0x00000003000085a7 */ /* 0x000ea400080010ff */
[----:B--2---:R-:W-:Y:S05]  /*8540*/  @!P0 BRA `(.L_x_165) ;  /* 0xfffffffc00f08947 */ /* 0x004fea000383ffff */
[----:B------:R-:W-:Y:S05]  /*8550*/  BRA `(.L_x_166) ;  /* 0xffffffa400787947 */ /* 0x000fea000383ffff */
.L_x_51:
[----:B---3--:R-:W-:-:S07]  /*8560*/  MOV R0, UR5 ;  /* 0x0000000500007c02 */ /* 0x008fce0008000f00 */
.L_x_167:
[----:B-1----:R1:W2:Y:S02]  /*8570*/  SYNCS.PHASECHK.TRANS64.TRYWAIT P0, [R0+URZ], R3 ;  /* 0x00000003000075a7 */ /* 0x0022a400080011ff */
[----:B--2---:R-:W-:Y:S05]  /*8580*/  @!P0 NANOSLEEP.SYNCS 0x989680 ;  /* 0x009896800000895d */ /* 0x004fea0003900000 */
[----:B------:R-:W2:Y:S02]  /*8590*/  @!P0 SYNCS.PHASECHK.TRANS64 P0, [R0+URZ], R3 ;  /* 0x00000003000085a7 */ /* 0x000ea400080010ff */
[----:B--2---:R-:W-:Y:S05]  /*85a0*/  @!P0 BRA `(.L_x_167) ;  /* 0xfffffffc00f08947 */ /* 0x004fea000383ffff */
[----:B------:R-:W-:Y:S05]  /*85b0*/  BRA `(.L_x_168) ;  /* 0xffffffa400847947 */ /* 0x000fea000383ffff */
.L_x_52:
[----:B---3--:R-:W-:-:S07]  /*85c0*/  MOV R0, UR5 ;  /* 0x0000000500007c02 */ /* 0x008fce0008000f00 */
.L_x_169:
[----:B-1----:R1:W2:Y:S02]  /*85d0*/  SYNCS.PHASECHK.TRANS64.TRYWAIT P0, [R0+URZ], R3 ;  /* 0x00000003000075a7 */ /* 0x0022a400080011ff */
[----:B--2---:R-:W-:Y:S05]  /*85e0*/  @!P0 NANOSLEEP.SYNCS 0x989680 ;  /* 0x009896800000895d */ /* 0x004fea0003900000 */
[----:B------:R-:W2:Y:S02]  /*85f0*/  @!P0 SYNCS.PHASECHK.TRANS64 P0, [R0+URZ], R3 ;  /* 0x00000003000085a7 */ /* 0x000ea400080010ff */
[----:B--2---:R-:W-:Y:S05]  /*8600*/  @!P0 BRA `(.L_x_169) ;  /* 0xfffffffc00f08947 */ /* 0x004fea000383ffff */
[----:B------:R-:W-:Y:S05]  /*8610*/  BRA `(.L_x_170) ;  /* 0xffffffa400907947 */ /* 0x000fea000383ffff */
.L_x_53:
[----:B---3--:R-:W-:-:S07]  /*8620*/  MOV R0, UR5 ;  /* 0x0000000500007c02 */ /* 0x008fce0008000f00 */
.L_x_171:
[----:B-1----:R1:W2:Y:S02]  /*8630*/  SYNCS.PHASECHK.TRANS64.TRYWAIT P0, [R0+URZ], R3 ;  /* 0x00000003000075a7 */ /* 0x0022a400080011ff */
[----:B--2---:R-:W-:Y:S05]  /*8640*/  @!P0 NANOSLEEP.SYNCS 0x989680 ;  /* 0x009896800000895d */ /* 0x004fea0003900000 */
[----:B------:R-:W2:Y:S02]  /*8650*/  @!P0 SYNCS.PHASECHK.TRANS64 P0, [R0+URZ], R3 ;  /* 0x00000003000085a7 */ /* 0x000ea400080010ff */
[----:B--2---:R-:W-:Y:S05]  /*8660*/  @!P0 BRA `(.L_x_171) ;  /* 0xfffffffc00f08947 */ /* 0x004fea000383ffff */
[----:B------:R-:W-:Y:S05]  /*8670*/  BRA `(.L_x_172) ;  /* 0xffffffa4009c7947 */ /* 0x000fea000383ffff */
.L_x_54:
[----:B---3--:R-:W-:-:S07]  /*8680*/  MOV R0, UR5 ;  /* 0x0000000500007c02 */ /* 0x008fce0008000f00 */
.L_x_173:
[----:B-1----:R1:W2:Y:S02]  /*8690*/  SYNCS.PHASECHK.TRANS64.TRYWAIT P0, [R0+URZ], R3 ;  /* 0x00000003000075a7 */ /* 0x0022a400080011ff */
[----:B--2---:R-:W-:Y:S05]  /*86a0*/  @!P0 NANOSLEEP.SYNCS 0x989680 ;  /* 0x009896800000895d */ /* 0x004fea0003900000 */
[----:B------:R-:W2:Y:S02]  /*86b0*/  @!P0 SYNCS.PHASECHK.TRANS64 P0, [R0+URZ], R3 ;  /* 0x00000003000085a7 */ /* 0x000ea400080010ff */
[----:B--2---:R-:W-:Y:S05]  /*86c0*/  @!P0 BRA `(.L_x_173) ;  /* 0xfffffffc00f08947 */ /* 0x004fea000383ffff */
[----:B------:R-:W-:Y:S05]  /*86d0*/  BRA `(.L_x_174) ;  /* 0xffffffa400a87947 */ /* 0x000fea000383ffff */
.L_x_55:
[----:B---3--:R-:W-:-:S07]  /*86e0*/  MOV R0, UR5 ;  /* 0x0000000500007c02 */ /* 0x008fce0008000f00 */
.L_x_175:
[----:B-1----:R1:W2:Y:S02]  /*86f0*/  SYNCS.PHASECHK.TRANS64.TRYWAIT P0, [R0+URZ], R3 ;  /* 0x00000003000075a7 */ /* 0x0022a400080011ff */
[----:B--2---:R-:W-:Y:S05]  /*8700*/  @!P0 NANOSLEEP.SYNCS 0x989680 ;  /* 0x009896800000895d */ /* 0x004fea0003900000 */
[----:B------:R-:W2:Y:S02]  /*8710*/  @!P0 SYNCS.PHASECHK.TRANS64 P0, [R0+URZ], R3 ;  /* 0x00000003000085a7 */ /* 0x000ea400080010ff */
[----:B--2---:R-:W-:Y:S05]  /*8720*/  @!P0 BRA `(.L_x_175) ;  /* 0xfffffffc00f08947 */ /* 0x004fea000383ffff */
[----:B------:R-:W-:Y:S05]  /*8730*/  BRA `(.L_x_176) ;  /* 0xffffffa400b47947 */ /* 0x000fea000383ffff */
.L_x_56:
[----:B---3--:R-:W-:-:S07]  /*8740*/  MOV R0, UR5 ;  /* 0x0000000500007c02 */ /* 0x008fce0008000f00 */
.L_x_177:
[----:B-1----:R1:W2:Y:S02]  /*8750*/  SYNCS.PHASECHK.TRANS64.TRYWAIT P0, [R0+URZ], R3 ;  /* 0x00000003000075a7 */ /* 0x0022a400080011ff */
[----:B--2---:R-:W-:Y:S05]  /*8760*/  @!P0 NANOSLEEP.SYNCS 0x989680 ;  /* 0x009896800000895d */ /* 0x004fea0003900000 */
[----:B------:R-:W2:Y:S02]  /*8770*/  @!P0 SYNCS.PHASECHK.TRANS64 P0, [R0+URZ], R3 ;  /* 0x00000003000085a7 */ /* 0x000ea400080010ff */
[----:B--2---:R-:W-:Y:S05]  /*8780*/  @!P0 BRA `(.L_x_177) ;  /* 0xfffffffc00f08947 */ /* 0x004fea000383ffff */
[----:B------:R-:W-:Y:S05]  /*8790*/  BRA `(.L_x_178) ;  /* 0xffffffa400c07947 */ /* 0x000fea000383ffff */
.L_x_57:
[----:B---3--:R-:W-:-:S07]  /*87a0*/  MOV R0, UR5 ;  /* 0x0000000500007c02 */ /* 0x008fce0008000f00 */
.L_x_179:
[----:B-1----:R1:W2:Y:S02]  /*87b0*/  SYNCS.PHASECHK.TRANS64.TRYWAIT P0, [R0+URZ], R3 ;  /* 0x00000003000075a7 */ /* 0x0022a400080011ff */
[----:B--2---:R-:W-:Y:S05]  /*87c0*/  @!P0 NANOSLEEP.SYNCS 0x989680 ;  /* 0x009896800000895d */ /* 0x004fea0003900000 */
[----:B------:R-:W2:Y:S02]  /*87d0*/  @!P0 SYNCS.PHASECHK.TRANS64 P0, [R0+URZ], R3 ;  /* 0x00000003000085a7 */ /* 0x000ea400080010ff */
[----:B--2---:R-:W-:Y:S05]  /*87e0*/  @!P0 BRA `(.L_x_179) ;  /* 0xfffffffc00f08947 */ /* 0x004fea000383ffff */
[----:B------:R-:W-:Y:S05]  /*87f0*/  BRA `(.L_x_180) ;  /* 0xffffffa400cc7947 */ /* 0x000fea000383ffff */
.L_x_58:
[----:B---3--:R-:W-:-:S07]  /*8800*/  MOV R0, UR5 ;  /* 0x0000000500007c02 */ /* 0x008fce0008000f00 */
.L_x_181:
[----:B-1----:R1:W2:Y:S02]  /*8810*/  SYNCS.PHASECHK.TRANS64.TRYWAIT P0, [R0+URZ], R3 ;  /* 0x00000003000075a7 */ /* 0x0022a400080011ff */
[----:B--2---:R-:W-:Y:S05]  /*8820*/  @!P0 NANOSLEEP.SYNCS 0x989680 ;  /* 0x009896800000895d */ /* 0x004fea0003900000 */
[----:B------:R-:W2:Y:S02]  /*8830*/  @!P0 SYNCS.PHASECHK.TRANS64 P0, [R0+URZ], R3 ;  /* 0x00000003000085a7 */ /* 0x000ea400080010ff */
[----:B--2---:R-:W-:Y:S05]  /*8840*/  @!P0 BRA `(.L_x_181) ;  /* 0xfffffffc00f08947 */ /* 0x004fea000383ffff */
[----:B------:R-:W-:Y:S05]  /*8850*/  BRA `(.L_x_182) ;  /* 0xffffffa400d87947 */ /* 0x000fea000383ffff */
.L_x_59:
[----:B---3--:R-:W-:-:S07]  /*8860*/  MOV R0, UR5 ;  /* 0x0000000500007c02 */ /* 0x008fce0008000f00 */
.L_x_183:
[----:B-1----:R1:W2:Y:S02]  /*8870*/  SYNCS.PHASECHK.TRANS64.TRYWAIT P0, [R0+URZ], R3 ;  /* 0x00000003000075a7 */ /* 0x0022a400080011ff */
[----:B--2---:R-:W-:Y:S05]  /*8880*/  @!P0 NANOSLEEP.SYNCS 0x989680 ;  /* 0x009896800000895d */ /* 0x004fea0003900000 */
[----:B------:R-:W2:Y:S02]  /*8890*/  @!P0 SYNCS.PHASECHK.TRANS64 P0, [R0+URZ], R3 ;  /* 0x00000003000085a7 */ /* 0x000ea400080010ff */
[----:B--2---:R-:W-:Y:S05]  /*88a0*/  @!P0 BRA `(.L_x_183) ;  /* 0xfffffffc00f08947 */ /* 0x004fea000383ffff */
[----:B------:R-:W-:Y:S05]  /*88b0*/  BRA `(.L_x_184) ;  /* 0xffffffa400e47947 */ /* 0x000fea000383ffff */
.L_x_62:
[----:B-1----:R1:W2:Y:S02]  /*88c0*/  SYNCS.PHASECHK.TRANS64.TRYWAIT P0, [R0+URZ+0x1b0], R4 ;  /* 0x0001b004000075a7 */ /* 0x0022a400080011ff */
[----:B--2---:R-:W-:Y:S05]  /*88d0*/  @!P0 NANOSLEEP.SYNCS 0x989680 ;  /* 0x009896800000895d */ /* 0x004fea0003900000 */
[----:B------:R-:W2:Y:S02]  /*88e0*/  @!P0 SYNCS.PHASECHK.TRANS64 P0, [R0+URZ+0x1b0], R4 ;  /* 0x0001b004000085a7 */ /* 0x000ea400080010ff */
[----:B--2---:R-:W-:Y:S05]  /*88f0*/  @!P0 BRA `(.L_x_62) ;  /* 0xfffffffc00f08947 */ /* 0x004fea000383ffff */
[----:B------:R-:W-:Y:S05]  /*8900*/  BRA `(.L_x_185) ;  /* 0xffffffa800407947 */ /* 0x000fea000383ffff */
.L_x_63:
[----:B------:R-:W-:-:S07]  /*8910*/  MOV R0, UR5 ;  /* 0x0000000500007c02 */ /* 0x000fce0008000f00 */
.L_x_186:
[----:B-1----:R1:W2:Y:S02]  /*8920*/  SYNCS.PHASECHK.TRANS64.TRYWAIT P0, [R0+URZ+0x160], R5 ;  /* 0x00016005000075a7 */ /* 0x0022a400080011ff */
[----:B--2---:R-:W-:Y:S05]  /*8930*/  @!P0 NANOSLEEP.SYNCS 0x989680 ;  /* 0x009896800000895d */ /* 0x004fea0003900000 */
[----:B------:R-:W2:Y:S02]  /*8940*/  @!P0 SYNCS.PHASECHK.TRANS64 P0, [R0+URZ+0x160], R5 ;  /* 0x00016005000085a7 */ /* 0x000ea400080010ff */
[----:B--2---:R-:W-:Y:S05]  /*8950*/  @!P0 BRA `(.L_x_186) ;  /* 0xfffffffc00f08947 */ /* 0x004fea000383ffff */
[----:B------:R-:W-:Y:S05]  /*8960*/  BRA `(.L_x_187) ;  /* 0xffffffa800507947 */ /* 0x000fea000383ffff */
.L_x_64:
[----:B-1----:R1:W2:Y:S02]  /*8970*/  SYNCS.PHASECHK.TRANS64.TRYWAIT P1, [R0+URZ+0x150], R4 ;  /* 0x00015004000075a7 */ /* 0x0022a400080211ff */
[----:B--2---:R-:W-:Y:S05]  /*8980*/  @!P1 NANOSLEEP.SYNCS 0x989680 ;  /* 0x009896800000995d */ /* 0x004fea0003900000 */
[----:B------:R-:W2:Y:S02]  /*8990*/  @!P1 SYNCS.PHASECHK.TRANS64 P1, [R0+URZ+0x150], R4 ;  /* 0x00015004000095a7 */ /* 0x000ea400080210ff */
[----:B--2---:R-:W-:Y:S05]  /*89a0*/  @!P1 BRA `(.L_x_64) ;  /* 0xfffffffc00f09947 */ /* 0x004fea000383ffff */
[----:B------:R-:W-:Y:S05]  /*89b0*/  BRA `(.L_x_188) ;  /* 0xffffffa800807947 */ /* 0x000fea000383ffff */
.L_x_67:
[----:B------:R-:W-:-:S07]  /*89c0*/  MOV R0, UR5 ;  /* 0x0000000500007c02 */ /* 0x000fce0008000f00 */
.L_x_189:
[----:B-1----:R1:W2:Y:S02]  /*89d0*/  SYNCS.PHASECHK.TRANS64.TRYWAIT P0, [R0+URZ+0x160], R2 ;  /* 0x00016002000075a7 */ /* 0x0022a400080011ff */
[----:B--2---:R-:W-:Y:S05]  /*89e0*/  @!P0 NANOSLEEP.SYNCS 0x989680 ;  /* 0x009896800000895d */ /* 0x004fea0003900000 */
[----:B------:R-:W2:Y:S02]  /*89f0*/  @!P0 SYNCS.PHASECHK.TRANS64 P0, [R0+URZ+0x160], R2 ;  /* 0x00016002000085a7 */ /* 0x000ea400080010ff */
[----:B--2---:R-:W-:Y:S05]  /*8a00*/  @!P0 BRA `(.L_x_189) ;  /* 0xfffffffc00f08947 */ /* 0x004fea000383ffff */
[----:B------:R-:W-:Y:S05]  /*8a10*/  BRA `(.L_x_66) ;  /* 0xffffffa800d47947 */ /* 0x000fea000383ffff */
.L_x_76:
[----:B-1----:R-:W-:-:S04]  /*8a20*/  MOV R3, UR6 ;  /* 0x0000000600037c02 */ /* 0x002fc80008000f00 */
[----:B------:R1:W2:Y:S03]  /*8a30*/  SYNCS.PHASECHK.TRANS64.TRYWAIT P0, [R3+URZ+0x8], R4 ;  /* 0x00000804030075a7 */ /* 0x0002a600080011ff */
[----:B--2---:R-:W-:Y:S05]  /*8a40*/  @!P0 NANOSLEEP.SYNCS 0x989680 ;  /* 0x009896800000895d */ /* 0x004fea0003900000 */
[----:B------:R-:W2:Y:S02]  /*8a50*/  @!P0 SYNCS.PHASECHK.TRANS64 P0, [R3+URZ+0x8], R4 ;  /* 0x00000804030085a7 */ /* 0x000ea400080010ff */
[----:B--2---:R-:W-:Y:S05]  /*8a60*/  @!P0 BRA `(.L_x_76) ;  /* 0xfffffffc00ec8947 */ /* 0x004fea000383ffff */
[----:B------:R-:W-:Y:S05]  /*8a70*/  BRA `(.L_x_75) ;  /* 0xffffffac00887947 */ /* 0x000fea000383ffff */
.L_x_78:
[----:B------:R-:W-:Y:S01]  /*8a80*/  BSSY B0, `(.L_x_190) ;  /* 0x0000006000007945 */ /* 0x000fe20003800000 */
[----:B------:R-:W-:-:S07]  /*8a90*/  MOV R15, 0xffffffff ;  /* 0xffffffff000f7802 */ /* 0x000fce0000000f00 */
[----:B-1---5:R-:W-:Y:S05]  /*8aa0*/  WARPSYNC.COLLECTIVE R15, `(.L_x_191) ;  /* 0x000000000f0c7348 */ /* 0x022fea0003c00000 */
[----:B------:R-:W-:Y:S02]  /*8ab0*/  ELECT P6, UR79, PT ;  /* 0x00000000004f782f */ /* 0x000fe400038c0000 */
[----:B------:R-:W-:Y:S01]  /*8ac0*/  MOV R14, UR79 ;  /* 0x0000004f000e7c02 */ /* 0x000fe20008000f00 */
[----:B-1---5:R-:W-:Y:S10]  /*8ad0*/  ENDCOLLECTIVE ;  /* 0x000000000000791b */ /* 0x022ff40003800000 */
.L_x_191:
[----:B------:R-:W-:Y:S05]  /*8ae0*/  BSYNC B0 ;  /* 0x0000000000007941 */ /* 0x000fea0003800000 */
.L_x_190:
[----:B------:R-:W-:Y:S05]  /*8af0*/  BRA `(.L_x_192) ;  /* 0xffffffac00b87947 */ /* 0x000fea000383ffff */
.L_x_80:
[----:B-1----:R-:W-:-:S04]  /*8b00*/  MOV R0, UR6 ;  /* 0x0000000600007c02 */ /* 0x002fc80008000f00 */
[----:B------:R1:W2:Y:S03]  /*8b10*/  SYNCS.PHASECHK.TRANS64.TRYWAIT P0, [R0+URZ+0x8], R2 ;  /* 0x00000802000075a7 */ /* 0x0002a600080011ff */
[----:B--2---:R-:W-:Y:S05]  /*8b20*/  @!P0 NANOSLEEP.SYNCS 0x989680 ;  /* 0x009896800000895d */ /* 0x004fea0003900000 */
[----:B------:R-:W2:Y:S02]  /*8b30*/  @!P0 SYNCS.PHASECHK.TRANS64 P0, [R0+URZ+0x8], R2 ;  /* 0x00000802000085a7 */ /* 0x000ea400080010ff */
[----:B--2---:R-:W-:Y:S05]  /*8b40*/  @!P0 BRA `(.L_x_80) ;  /* 0xfffffffc00ec8947 */ /* 0x004fea000383ffff */
[----:B------:R-:W-:Y:S05]  /*8b50*/  BRA `(.L_x_79) ;  /* 0xffffffac00bc7947 */ /* 0x000fea000383ffff */
.L_x_81:
[----:B-1----:R1:W2:Y:S02]  /*8b60*/  SYNCS.PHASECHK.TRANS64.TRYWAIT P0, [R0+URZ+0x150], R4 ;  /* 0x00015004000075a7 */ /* 0x0022a400080011ff */
[----:B--2---:R-:W-:Y:S05]  /*8b70*/  @!P0 NANOSLEEP.SYNCS 0x989680 ;  /* 0x009896800000895d */ /* 0x004fea0003900000 */
[----:B------:R-:W2:Y:S02]  /*8b80*/  @!P0 SYNCS.PHASECHK.TRANS64 P0, [R0+URZ+0x150], R4 ;  /* 0x00015004000085a7 */ /* 0x000ea400080010ff */
[----:B--2---:R-:W-:Y:S05]  /*8b90*/  @!P0 BRA `(.L_x_81) ;  /* 0xfffffffc00f08947 */ /* 0x004fea000383ffff */
[----:B------:R-:W-:Y:S05]  /*8ba0*/  BRA `(.L_x_193) ;  /* 0xffffffb000a87947 */ /* 0x000fea000383ffff */
.L_x_83:
[----:B------:R-:W-:-:S07]  /*8bb0*/  MOV R0, UR9 ;  /* 0x0000000900007c02 */ /* 0x000fce0008000f00 */
.L_x_194:
[----:B-1----:R1:W2:Y:S02]  /*8bc0*/  SYNCS.PHASECHK.TRANS64.TRYWAIT P0, [R0+URZ+0x190], R4 ;  /* 0x00019004000075a7 */ /* 0x0022a400080011ff */
[----:B--2---:R-:W-:Y:S05]  /*8bd0*/  @!P0 NANOSLEEP.SYNCS 0x989680 ;  /* 0x009896800000895d */ /* 0x004fea0003900000 */
[----:B------:R-:W2:Y:S02]  /*8be0*/  @!P0 SYNCS.PHASECHK.TRANS64 P0, [R0+URZ+0x190], R4 ;  /* 0x00019004000085a7 */ /* 0x000ea400080010ff */
[----:B--2---:R-:W-:Y:S05]  /*8bf0*/  @!P0 BRA `(.L_x_194) ;  /* 0xfffffffc00f08947 */ /* 0x004fea000383ffff */
[----:B------:R-:W-:Y:S05]  /*8c00*/  BRA `(.L_x_195) ;  /* 0xffffffb000f47947 */ /* 0x000fea000383ffff */
.L_x_86:
[----:B------:R-:W-:Y:S07]  /*8c10*/  MOV R0, UR8 ;  /* 0x0000000800007c02 */ /* 0x000fee0008000f00 */
.L_x_196:
[----:B-1----:R1:W2:Y:S02]  /*8c20*/  SYNCS.PHASECHK.TRANS64.TRYWAIT P0, [R0+URZ], R4 ;  /* 0x00000004000075a7 */ /* 0x0022a400080011ff */
[----:B--2---:R-:W-:Y:S05]  /*8c30*/  @!P0 NANOSLEEP.SYNCS 0x989680 ;  /* 0x009896800000895d */ /* 0x004fea0003900000 */
[----:B------:R-:W2:Y:S02]  /*8c40*/  @!P0 SYNCS.PHASECHK.TRANS64 P0, [R0+URZ], R4 ;  /* 0x00000004000085a7 */ /* 0x000ea400080010ff */
[----:B--2---:R-:W-:Y:S05]  /*8c50*/  @!P0 BRA `(.L_x_196) ;  /* 0xfffffffc00f08947 */ /* 0x004fea000383ffff */
[----:B------:R-:W-:Y:S05]  /*8c60*/  BRA `(.L_x_85) ;  /* 0xffffffb400087947 */ /* 0x000fea000383ffff */
.L_x_90:
[----:B-1----:R-:W-:-:S07]  /*8c70*/  MOV R0, UR8 ;  /* 0x0000000800007c02 */ /* 0x002fce0008000f00 */
.L_x_197:
[----:B-1----:R1:W2:Y:S02]  /*8c80*/  SYNCS.PHASECHK.TRANS64.TRYWAIT P0, [R0+URZ], R2 ;  /* 0x00000002000075a7 */ /* 0x0022a400080011ff */
[----:B--2---:R-:W-:Y:S05]  /*8c90*/  @!P0 NANOSLEEP.SYNCS 0x989680 ;  /* 0x009896800000895d */ /* 0x004fea0003900000 */
[----:B------:R-:W2:Y:S02]  /*8ca0*/  @!P0 SYNCS.PHASECHK.TRANS64 P0, [R0+URZ], R2 ;  /* 0x00000002000085a7 */ /* 0x000ea400080010ff */
[----:B--2---:R-:W-:Y:S05]  /*8cb0*/  @!P0 BRA `(.L_x_197) ;  /* 0xfffffffc00f08947 */ /* 0x004fea000383ffff */
[----:B------:R-:W-:Y:S05]  /*8cc0*/  BRA `(.L_x_198) ;  /* 0xffffffb400fc7947 */ /* 0x000fea000383ffff */
.L_x_91:
[----:B------:R-:W-:-:S07]  /*8cd0*/  MOV R0, UR8 ;  /* 0x0000000800007c02 */ /* 0x000fce0008000f00 */
.L_x_199:
[----:B-1----:R1:W2:Y:S02]  /*8ce0*/  SYNCS.PHASECHK.TRANS64.TRYWAIT P0, [R0+URZ], R3 ;  /* 0x00000003000075a7 */ /* 0x0022a400080011ff */
[----:B--2---:R-:W-:Y:S05]  /*8cf0*/  @!P0 NANOSLEEP.SYNCS 0x989680 ;  /* 0x009896800000895d */ /* 0x004fea0003900000 */
[----:B------:R-:W2:Y:S02]  /*8d00*/  @!P0 SYNCS.PHASECHK.TRANS64 P0, [R0+URZ], R3 ;  /* 0x00000003000085a7 */ /* 0x000ea400080010ff */
[----:B--2---:R-:W-:Y:S05]  /*8d10*/  @!P0 BRA `(.L_x_199) ;  /* 0xfffffffc00f08947 */ /* 0x004fea000383ffff */
[----:B------:R-:W-:Y:S05]  /*8d20*/  BRA `(.L_x_200) ;  /* 0xffffffb800087947 */ /* 0x000fea000383ffff */
.L_x_92:
[----:B------:R-:W-:-:S07]  /*8d30*/  MOV R0, UR8 ;  /* 0x0000000800007c02 */ /* 0x000fce0008000f00 */
.L_x_201:
[----:B-1----:R1:W2:Y:S02]  /*8d40*/  SYNCS.PHASECHK.TRANS64.TRYWAIT P0, [R0+URZ], R3 ;  /* 0x00000003000075a7 */ /* 0x0022a400080011ff */
[----:B--2---:R-:W-:Y:S05]  /*8d50*/  @!P0 NANOSLEEP.SYNCS 0x989680 ;  /* 0x009896800000895d */ /* 0x004fea0003900000 */
[----:B------:R-:W2:Y:S02]  /*8d60*/  @!P0 SYNCS.PHASECHK.TRANS64 P0, [R0+URZ], R3 ;  /* 0x00000003000085a7 */ /* 0x000ea400080010ff */
[----:B--2---:R-:W-:Y:S05]  /*8d70*/  @!P0 BRA `(.L_x_201) ;  /* 0xfffffffc00f08947 */ /* 0x004fea000383ffff */
[----:B------:R-:W-:Y:S05]  /*8d80*/  BRA `(.L_x_202) ;  /* 0xffffffb800147947 */ /* 0x000fea000383ffff */
.L_x_95:
[----:B------:R-:W-:-:S07]  /*8d90*/  MOV R0, UR7 ;  /* 0x0000000700007c02 */ /* 0x000fce0008000f00 */
.L_x_203:
[----:B-1----:R1:W2:Y:S02]  /*8da0*/  SYNCS.PHASECHK.TRANS64.TRYWAIT P1, [R0+URZ+0x1d0], R2 ;  /* 0x0001d002000075a7 */ /* 0x0022a400080211ff */
[----:B--2---:R-:W-:Y:S05]  /*8db0*/  @!P1 NANOSLEEP.SYNCS 0x989680 ;  /* 0x009896800000995d */ /* 0x004fea0003900000 */
[----:B------:R-:W2:Y:S02]  /*8dc0*/  @!P1 SYNCS.PHASECHK.TRANS64 P1, [R0+URZ+0x1d0], R2 ;  /* 0x0001d002000095a7 */ /* 0x000ea400080210ff */
[----:B--2---:R-:W-:Y:S05]  /*8dd0*/  @!P1 BRA `(.L_x_203) ;  /* 0xfffffffc00f09947 */ /* 0x004fea000383ffff */
[----:B------:R-:W-:Y:S05]  /*8de0*/  BRA `(.L_x_204) ;  /* 0xffffffb800607947 */ /* 0x000fea000383ffff */
.L_x_100:
[----:B--2---:R2:W4:Y:S02]  /*8df0*/  SYNCS.PHASECHK.TRANS64.TRYWAIT P0, [R0+URZ+0x150], R2 ;  /* 0x00015002000075a7 */ /* 0x00452400080011ff */
[----:B----4-:R-:W-:Y:S05]  /*8e00*/  @!P0 NANOSLEEP.SYNCS 0x989680 ;  /* 0x009896800000895d */ /* 0x010fea0003900000 */
[----:B------:R-:W4:Y:S02]  /*8e10*/  @!P0 SYNCS.PHASECHK.TRANS64 P0, [R0+URZ+0x150], R2 ;  /* 0x00015002000085a7 */ /* 0x000f2400080010ff */
[----:B----4-:R-:W-:Y:S05]  /*8e20*/  @!P0 BRA `(.L_x_100) ;  /* 0xfffffffc00f08947 */ /* 0x010fea000383ffff */
[----:B------:R-:W-:Y:S05]  /*8e30*/  BRA `(.L_x_205) ;  /* 0xffffffbc00607947 */ /* 0x000fea000383ffff */
.L_x_103:
[----:B------:R-:W-:Y:S07]  /*8e40*/  MOV R0, UR6 ;  /* 0x0000000600007c02 */ /* 0x000fee0008000f00 */
.L_x_206:
[----:B--2---:R2:W4:Y:S02]  /*8e50*/  SYNCS.PHASECHK.TRANS64.TRYWAIT P0, [R0+URZ+0x148], R2 ;  /* 0x00014802000075a7 */ /* 0x00452400080011ff */
[----:B----4-:R-:W-:Y:S05]  /*8e60*/  @!P0 NANOSLEEP.SYNCS 0x989680 ;  /* 0x009896800000895d */ /* 0x010fea0003900000 */
[----:B------:R-:W4:Y:S02]  /*8e70*/  @!P0 SYNCS.PHASECHK.TRANS64 P0, [R0+URZ+0x148], R2 ;  /* 0x00014802000085a7 */ /* 0x000f2400080010ff */
[----:B----4-:R-:W-:Y:S05]  /*8e80*/  @!P0 BRA `(.L_x_206) ;  /* 0xfffffffc00f08947 */ /* 0x010fea000383ffff */
[----:B------:R-:W-:Y:S05]  /*8e90*/  BRA `(.L_x_102) ;  /* 0xffffffc000407947 */ /* 0x000fea000383ffff */
.L_x_106:
[----:B------:R-:W-:Y:S07]  /*8ea0*/  MOV R0, UR15 ;  /* 0x0000000f00007c02 */ /* 0x000fee0008000f00 */
.L_x_207:
[----:B-1----:R1:W2:Y:S02]  /*8eb0*/  SYNCS.PHASECHK.TRANS64.TRYWAIT P0, [R0+URZ+0x128], R4 ;  /* 0x00012804000075a7 */ /* 0x0022a400080011ff */
[----:B--2---:R-:W-:Y:S05]  /*8ec0*/  @!P0 NANOSLEEP.SYNCS 0x989680 ;  /* 0x009896800000895d */ /* 0x004fea0003900000 */
[----:B------:R-:W2:Y:S02]  /*8ed0*/  @!P0 SYNCS.PHASECHK.TRANS64 P0, [R0+URZ+0x128], R4 ;  /* 0x00012804000085a7 */ /* 0x000ea400080010ff */
[----:B--2---:R-:W-:Y:S05]  /*8ee0*/  @!P0 BRA `(.L_x_207) ;  /* 0xfffffffc00f08947 */ /* 0x004fea000383ffff */
[----:B------:R-:W-:Y:S05]  /*8ef0*/  BRA `(.L_x_208) ;  /* 0xffffffc000b87947 */ /* 0x000fea000383ffff */
.L_x_107:
[----:B------:R-:W-:Y:S07]  /*8f00*/  MOV R0, UR13 ;  /* 0x0000000d00007c02 */ /* 0x000fee0008000f00 */
.L_x_209:
[----:B-1----:R1:W2:Y:S02]  /*8f10*/  SYNCS.PHASECHK.TRANS64.TRYWAIT P0, [R0+URZ+0x128], R33 ;  /* 0x00012821000075a7 */ /* 0x0022a400080011ff */
[----:B--2---:R-:W-:Y:S05]  /*8f20*/  @!P0 NANOSLEEP.SYNCS 0x989680 ;  /* 0x009896800000895d */ /* 0x004fea0003900000 */
[----:B------:R-:W2:Y:S02]  /*8f30*/  @!P0 SYNCS.PHASECHK.TRANS64 P0, [R0+URZ+0x128], R33 ;  /* 0x00012821000085a7 */ /* 0x000ea400080010ff */
[----:B--2---:R-:W-:Y:S05]  /*8f40*/  @!P0 BRA `(.L_x_209) ;  /* 0xfffffffc00f08947 */ /* 0x004fea000383ffff */
[----:B------:R-:W-:Y:S05]  /*8f50*/  BRA `(.L_x_210) ;  /* 0xffffffc400747947 */ /* 0x000fea000383ffff */
.L_x_109:
[----:B------:R-:W-:-:S07]  /*8f60*/  MOV R0, UR4 ;  /* 0x0000000400007c02 */ /* 0x000fce0008000f00 */
.L_x_211:
[----:B-1----:R1:W4:Y:S02]  /*8f70*/  SYNCS.PHASECHK.TRANS64.TRYWAIT P0, [R0+URZ], R2 ;  /* 0x00000002000075a7 */ /* 0x00232400080011ff */
[----:B----4-:R-:W-:Y:S05]  /*8f80*/  @!P0 NANOSLEEP.SYNCS 0x989680 ;  /* 0x009896800000895d */ /* 0x010fea0003900000 */
[----:B------:R-:W4:Y:S02]  /*8f90*/  @!P0 SYNCS.PHASECHK.TRANS64 P0, [R0+URZ], R2 ;  /* 0x00000002000085a7 */ /* 0x000f2400080010ff */
[----:B----4-:R-:W-:Y:S05]  /*8fa0*/  @!P0 BRA `(.L_x_211) ;  /* 0xfffffffc00f08947 */ /* 0x010fea000383ffff */
[----:B------:R-:W-:Y:S05]  /*8fb0*/  BRA `(.L_x_212) ;  /* 0xffffffc8001c7947 */ /* 0x000fea000383ffff */
.L_x_110:
[----:B------:R-:W-:-:S07]  /*8fc0*/  MOV R0, UR4 ;  /* 0x0000000400007c02 */ /* 0x000fce0008000f00 */
.L_x_213:
[----:B-1----:R1:W4:Y:S02]  /*8fd0*/  SYNCS.PHASECHK.TRANS64.TRYWAIT P0, [R0+URZ], R2 ;  /* 0x00000002000075a7 */ /* 0x00232400080011ff */
[----:B----4-:R-:W-:Y:S05]  /*8fe0*/  @!P0 NANOSLEEP.SYNCS 0x989680 ;  /* 0x009896800000895d */ /* 0x010fea0003900000 */
[----:B------:R-:W4:Y:S02]  /*8ff0*/  @!P0 SYNCS.PHASECHK.TRANS64 P0, [R0+URZ], R2 ;  /* 0x00000002000085a7 */ /* 0x000f2400080010ff */
[----:B----4-:R-:W-:Y:S05]  /*9000*/  @!P0 BRA `(.L_x_213) ;  /* 0xfffffffc00f08947 */ /* 0x010fea000383ffff */
[----:B------:R-:W-:Y:S05]  /*9010*/  BRA `(.L_x_214) ;  /* 0xffffffc800287947 */ /* 0x000fea000383ffff */
.L_x_112:
[----:B--2---:R2:W3:Y:S02]  /*9020*/  SYNCS.PHASECHK.TRANS64.TRYWAIT P0, [R0+URZ+0x150], R2 ;  /* 0x00015002000075a7 */ /* 0x0044e400080011ff */
[----:B---3--:R-:W-:Y:S05]  /*9030*/  @!P0 NANOSLEEP.SYNCS 0x989680 ;  /* 0x009896800000895d */ /* 0x008fea0003900000 */
[----:B------:R-:W3:Y:S02]  /*9040*/  @!P0 SYNCS.PHASECHK.TRANS64 P0, [R0+URZ+0x150], R2 ;  /* 0x00015002000085a7 */ /* 0x000ee400080010ff */
[----:B---3--:R-:W-:Y:S05]  /*9050*/  @!P0 BRA `(.L_x_112) ;  /* 0xfffffffc00f08947 */ /* 0x008fea000383ffff */
[----:B------:R-:W-:Y:S05]  /*9060*/  BRA `(.L_x_215) ;  /* 0xffffffcc002c7947 */ /* 0x000fea000383ffff */
.L_x_124:
[----:B-1----:R1:W2:Y:S02]  /*9070*/  SYNCS.PHASECHK.TRANS64.TRYWAIT P0, [R6+URZ+0x110], R3 ;  /* 0x00011003060075a7 */ /* 0x0022a400080011ff */
[----:B--2---:R-:W-:Y:S05]  /*9080*/  @!P0 NANOSLEEP.SYNCS 0x989680 ;  /* 0x009896800000895d */ /* 0x004fea0003900000 */
[----:B------:R-:W2:Y:S02]  /*9090*/  @!P0 SYNCS.PHASECHK.TRANS64 P0, [R6+URZ+0x110], R3 ;  /* 0x00011003060085a7 */ /* 0x000ea400080010ff */
[----:B--2---:R-:W-:Y:S05]  /*90a0*/  @!P0 BRA `(.L_x_124) ;  /* 0xfffffffc00f08947 */ /* 0x004fea000383ffff */
[----:B------:R-:W-:Y:S05]  /*90b0*/  BRA `(.L_x_123) ;  /* 0xffffffd800c07947 */ /* 0x000fea000383ffff */
.L_x_126:
[----:B-1----:R1:W3:Y:S02]  /*90c0*/  SYNCS.PHASECHK.TRANS64.TRYWAIT P1, [R77+URZ+0x170], R0 ;  /* 0x000170004d0075a7 */ /* 0x0022e400080211ff */
[----:B---3--:R-:W-:Y:S05]  /*90d0*/  @!P1 NANOSLEEP.SYNCS 0x989680 ;  /* 0x009896800000995d */ /* 0x008fea0003900000 */
[----:B------:R-:W3:Y:S02]  /*90e0*/  @!P1 SYNCS.PHASECHK.TRANS64 P1, [R77+URZ+0x170], R0 ;  /* 0x000170004d0095a7 */ /* 0x000ee400080210ff */
[----:B---3--:R-:W-:Y:S05]  /*90f0*/  @!P1 BRA `(.L_x_126) ;  /* 0xfffffffc00f09947 */ /* 0x008fea000383ffff */
[----:B------:R-:W-:Y:S05]  /*9100*/  BRA `(.L_x_125) ;  /* 0xffffffd800f07947 */ /* 0x000fea000383ffff */
.L_x_137:
[----:B-1----:R1:W2:Y:S02]  /*9110*/  SYNCS.PHASECHK.TRANS64.TRYWAIT P0, [R3+URZ+0x110], R79 ;  /* 0x0001104f030075a7 */ /* 0x0022a400080011ff */
[----:B--2---:R-:W-:Y:S05]  /*9120*/  @!P0 NANOSLEEP.SYNCS 0x989680 ;  /* 0x009896800000895d */ /* 0x004fea0003900000 */
[----:B------:R-:W2:Y:S02]  /*9130*/  @!P0 SYNCS.PHASECHK.TRANS64 P0, [R3+URZ+0x110], R79 ;  /* 0x0001104f030085a7 */ /* 0x000ea400080010ff */
[----:B--2---:R-:W-:Y:S05]  /*9140*/  @!P0 BRA `(.L_x_137) ;  /* 0xfffffffc00f08947 */ /* 0x004fea000383ffff */
[----:B------:R-:W-:Y:S05]  /*9150*/  BRA `(.L_x_136) ;  /* 0xffffffe400147947 */ /* 0x000fea000383ffff */
        .weak           $__internal_0_$__cuda_sm10x_tcgen05_guardrail_trap_col_being_dealloced_not_returned_by_alloc
        .type           $__internal_0_$__cuda_sm10x_tcgen05_guardrail_trap_col_being_dealloced_not_returned_by_alloc,@function
        .size           $__internal_0_$__cuda_sm10x_tcgen05_guardrail_trap_col_being_dealloced_not_returned_by_alloc,($__internal_1_$__cuda_sm10x_tcgen05_guardrail_trap_phase_invalid_during_alloc - $__internal_0_$__cuda_sm10x_tcgen05_guardrail_trap_col_being_dealloced_not_returned_by_alloc)
$__internal_0_$__cuda_sm10x_tcgen05_guardrail_trap_col_being_dealloced_not_returned_by_alloc:
[----:B------:R-:W-:Y:S05]  /*9160*/  BPT.TRAP 0x1 ;  /* 0x000000040000795c */ /* 0x000fea0000300000 */
[----:B------:R-:W-:-:S04]  /*9170*/  HFMA2 R3, -RZ, RZ, 0, 0 ;  /* 0x00000000ff037431 */ /* 0x000fc800000001ff */
[----:B------:R-:W-:Y:S05]  /*9180*/  RET.REL.NODEC R2 `(_ZN7cutlass13device_kernelINS_4gemm6kernel13GemmUniversalIN4cute5tupleIJiiiiEEENS1_10collective13CollectiveMmaINS1_35MainloopSm100TmaUmmaWarpSpecializedILi17ELi2ELi4ENS5_IJNS4_1CILi2EEENSA_ILi1EEESC_EEEEENS5_IJNSA_ILi128EEENSA_ILi64EEESG_EEENS_10bfloat16_tENS5_IJlSC_lEEESI_SJ_NS4_8TiledMMAINS4_8MMA_AtomIJNS4_26SM100_MMA_F16BF16_2x1SM_SSISI_SI_fLi128ELi64ELNS4_4UMMA5MajorE0ELSO_0ELNSN_7ScaleInE0ELSP_0EEEEEENS4_6LayoutINS5_IJSC_SC_SC_EEENS5_IJNSA_ILi0EEESU_SU_EEEEENS5_IJNS4_10UnderscoreESX_SX_EEEEENS4_18SM100_TMA_2SM_LOADENS4_14ComposedLayoutINS4_7SwizzleILi3ELi4ELi3EEENS4_18smem_ptr_flag_bitsILi16EEENSS_INS5_IJNSA_ILi8EEESG_EEENS5_IJSG_SC_EEEEEEEvNS4_8identityES10_S1A_vS1B_EENS_8epilogue10collective18CollectiveEpilogueINS1D_23Sm100TmaWarpSpecializedILi3ELi2ELi16ELb1ELb0EEEJNS5_IJSG_SG_SG_EEENS5_IJNSS_ISG_SC_EENSS_INS5_IJNSA_ILi16EEESB_EEENS5_IJSC_NSA_ILi32EEEEEEEEEEESI_SJ_SI_SJ_NS1D_6fusion15FusionCallbacksIS1H_NS1Q_23LinCombPerRowBiasEltActINS1D_6thread4ReLuESI_fSI_SI_fLi8ELNS_15FloatRoundStyleE2EEES1I_S1P_JEEENS4_5SM1004TMEM4LOAD26SM100_TMEM_LOAD_32dp32b16xENS4_13SM90_TMA_LOADENS11_INS12_ILi1ELi4ELi3EEES15_NSS_INS5_IJS16_S1K_EEENS5_IJS1K_SC_EEEEEEENS4_39AutoVectorizingCopyWithAssumedAlignmentILi128EEENS4_14SM90_TMA_STOREES27_S29_S29_EEEvvEEEEvNT_6ParamsE) ;  /* 0xffffff6c029c7950 */ /* 0x000fea0003c3ffff */
        .weak           $__internal_1_$__cuda_sm10x_tcgen05_guardrail_trap_phase_invalid_during_alloc
        .type           $__internal_1_$__cuda_sm10x_tcgen05_guardrail_trap_phase_invalid_during_alloc,@function
        .size           $__internal_1_$__cuda_sm10x_tcgen05_guardrail_trap_phase_invalid_during_alloc,($__internal_2_$__cuda_sm10x_tcgen05_guardrail_trap_unallocated_columns_being_dealloced - $__internal_1_$__cuda_sm10x_tcgen05_guardrail_trap_phase_invalid_during_alloc)
$__internal_1_$__cuda_sm10x_tcgen05_guardrail_trap_phase_invalid_during_alloc:
[----:B------:R-:W-:Y:S05]  /*9190*/  BPT.TRAP 0x1 ;  /* 0x000000040000795c */ /* 0x000fea0000300000 */
[----:B------:R-:W-:-:S04]  /*91a0*/  MOV R3, 0x0 ;  /* 0x0000000000037802 */ /* 0x000fc80000000f00 */
[----:B------:R-:W-:Y:S05]  /*91b0*/  RET.REL.NODEC R2 `(_ZN7cutlass13device_kernelINS_4gemm6kernel13GemmUniversalIN4cute5tupleIJiiiiEEENS1_10collective13CollectiveMmaINS1_35MainloopSm100TmaUmmaWarpSpecializedILi17ELi2ELi4ENS5_IJNS4_1CILi2EEENSA_ILi1EEESC_EEEEENS5_IJNSA_ILi128EEENSA_ILi64EEESG_EEENS_10bfloat16_tENS5_IJlSC_lEEESI_SJ_NS4_8TiledMMAINS4_8MMA_AtomIJNS4_26SM100_MMA_F16BF16_2x1SM_SSISI_SI_fLi128ELi64ELNS4_4UMMA5MajorE0ELSO_0ELNSN_7ScaleInE0ELSP_0EEEEEENS4_6LayoutINS5_IJSC_SC_SC_EEENS5_IJNSA_ILi0EEESU_SU_EEEEENS5_IJNS4_10UnderscoreESX_SX_EEEEENS4_18SM100_TMA_2SM_LOADENS4_14ComposedLayoutINS4_7SwizzleILi3ELi4ELi3EEENS4_18smem_ptr_flag_bitsILi16EEENSS_INS5_IJNSA_ILi8EEESG_EEENS5_IJSG_SC_EEEEEEEvNS4_8identityES10_S1A_vS1B_EENS_8epilogue10collective18CollectiveEpilogueINS1D_23Sm100TmaWarpSpecializedILi3ELi2ELi16ELb1ELb0EEEJNS5_IJSG_SG_SG_EEENS5_IJNSS_ISG_SC_EENSS_INS5_IJNSA_ILi16EEESB_EEENS5_IJSC_NSA_ILi32EEEEEEEEEEESI_SJ_SI_SJ_NS1D_6fusion15FusionCallbacksIS1H_NS1Q_23LinCombPerRowBiasEltActINS1D_6thread4ReLuESI_fSI_SI_fLi8ELNS_15FloatRoundStyleE2EEES1I_S1P_JEEENS4_5SM1004TMEM4LOAD26SM100_TMEM_LOAD_32dp32b16xENS4_13SM90_TMA_LOADENS11_INS12_ILi1ELi4ELi3EEES15_NSS_INS5_IJS16_S1K_EEENS5_IJS1K_SC_EEEEEEENS4_39AutoVectorizingCopyWithAssumedAlignmentILi128EEENS4_14SM90_TMA_STOREES27_S29_S29_EEEvvEEEEvNT_6ParamsE) ;  /* 0xffffff6c02907950 */ /* 0x000fea0003c3ffff */
        .weak           $__internal_2_$__cuda_sm10x_tcgen05_guardrail_trap_unallocated_columns_being_dealloced
        .type           $__internal_2_$__cuda_sm10x_tcgen05_guardrail_trap_unallocated_columns_being_dealloced,@function
        .size           $__internal_2_$__cuda_sm10x_tcgen05_guardrail_trap_unallocated_columns_being_dealloced,(.L_x_217 - $__internal_2_$__cuda_sm10x_tcgen05_guardrail_trap_unallocated_columns_being_dealloced)
$__internal_2_$__cuda_sm10x_tcgen05_guardrail_trap_unallocated_columns_being_dealloced:
[----:B------:R-:W-:Y:S05]  /*91c0*/  BPT.TRAP 0x1 ;  /* 0x000000040000795c */ /* 0x000fea0000300000 */
[----:B------:R-:W-:-:S04]  /*91d0*/  HFMA2 R3, -RZ, RZ, 0, 0 ;  /* 0x00000000ff037431 */ /* 0x000fc800000001ff */
[----:B------:R-:W-:Y:S05]  /*91e0*/  RET.REL.NODEC R2 `(_ZN7cutlass13device_kernelINS_4gemm6kernel13GemmUniversalIN4cute5tupleIJiiiiEEENS1_10collective13CollectiveMmaINS1_35MainloopSm100TmaUmmaWarpSpecializedILi17ELi2ELi4ENS5_IJNS4_1CILi2EEENSA_ILi1EEESC_EEEEENS5_IJNSA_ILi128EEENSA_ILi64EEESG_EEENS_10bfloat16_tENS5_IJlSC_lEEESI_SJ_NS4_8TiledMMAINS4_8MMA_AtomIJNS4_26SM100_MMA_F16BF16_2x1SM_SSISI_SI_fLi128ELi64ELNS4_4UMMA5MajorE0ELSO_0ELNSN_7ScaleInE0ELSP_0EEEEEENS4_6LayoutINS5_IJSC_SC_SC_EEENS5_IJNSA_ILi0EEESU_SU_EEEEENS5_IJNS4_10UnderscoreESX_SX_EEEEENS4_18SM100_TMA_2SM_LOADENS4_14ComposedLayoutINS4_7SwizzleILi3ELi4ELi3EEENS4_18smem_ptr_flag_bitsILi16EEENSS_INS5_IJNSA_ILi8EEESG_EEENS5_IJSG_SC_EEEEEEEvNS4_8identityES10_S1A_vS1B_EENS_8epilogue10collective18CollectiveEpilogueINS1D_23Sm100TmaWarpSpecializedILi3ELi2ELi16ELb1ELb0EEEJNS5_IJSG_SG_SG_EEENS5_IJNSS_ISG_SC_EENSS_INS5_IJNSA_ILi16EEESB_EEENS5_IJSC_NSA_ILi32EEEEEEEEEEESI_SJ_SI_SJ_NS1D_6fusion15FusionCallbacksIS1H_NS1Q_23LinCombPerRowBiasEltActINS1D_6thread4ReLuESI_fSI_SI_fLi8ELNS_15FloatRoundStyleE2EEES1I_S1P_JEEENS4_5SM1004TMEM4LOAD26SM100_TMEM_LOAD_32dp32b16xENS4_13SM90_TMA_LOADENS11_INS12_ILi1ELi4ELi3EEES15_NSS_INS5_IJS16_S1K_EEENS5_IJS1K_SC_EEEEEEENS4_39AutoVectorizingCopyWithAssumedAlignmentILi128EEENS4_14SM90_TMA_STOREES27_S29_S29_EEEvvEEEEvNT_6ParamsE) ;  /* 0xffffff6c02847950 */ /* 0x000fea0003c3ffff */
.L_x_216:
[----:B------:R-:W-:-:S00]  /*91f0*/  BRA `(.L_x_216) ;  /* 0xfffffffc00fc7947 */ /* 0x000fc0000383ffff */
[----:B------:R-:W-:-:S00]  /*9200*/  NOP ;  /* 0x0000000000007918 */ /* 0x000fc00000000000 */
[----:B------:R-:W-:-:S00]  /*9210*/  NOP ;  /* 0x0000000000007918 */ /* 0x000fc00000000000 */
[----:B------:R-:W-:-:S00]  /*9220*/  NOP ;  /* 0x0000000000007918 */ /* 0x000fc00000000000 */
[----:B------:R-:W-:-:S00]  /*9230*/  NOP ;  /* 0x0000000000007918 */ /* 0x000fc00000000000 */
[----:B------:R-:W-:-:S00]  /*9240*/  NOP ;  /* 0x0000000000007918 */ /* 0x000fc00000000000 */
[----:B------:R-:W-:-:S00]  /*9250*/  NOP ;  /* 0x0000000000007918 */ /* 0x000fc00000000000 */
[----:B------:R-:W-:-:S00]  /*9260*/  NOP ;  /* 0x0000000000007918 */ /* 0x000fc00000000000 */
[----:B------:R-:W-:-:S00]  /*9270*/  NOP ;  /* 0x0000000000007918 */ /* 0x000fc00000000000 */
.L_x_217:


//--------------------- .nv.global.init           --------------------------
	.section	.nv.global.init,"aw",@progbits
.nv.global.init:
	.type		$str$27,@object
	.size		$str$27,($str$28 - $str$27)
$str$27:
        /*0000*/ 	.byte	0x28, 0x61, 0x64, 0x64, 0x72, 0x65, 0x73, 0x73, 0x20, 0x26, 0x20, 0x6d, 0x61, 0x73, 0x6b, 0x29
        /*0010*/ 	.byte	0x20, 0x3d, 0x3d, 0x20, 0x30, 0x00
	.type		$str$28,@object
	.size		$str$28,($str$26 - $str$28)
$str$28:
        /*0016*/ 	.byte	0x2f, 0x74, 0x6d, 0x70, 0x2f, 0x63, 0x75, 0x74, 0x6c, 0x61, 0x73, 0x73, 0x5f, 0x73, 0x77, 0x65
        /*0026*/ 	.byte	0x65, 0x70, 0x5f, 0x73, 0x72, 0x63, 0x2f, 0x69, 0x6e, 0x63, 0x6c, 0x75, 0x64, 0x65, 0x2f, 0x63
        /*0036*/ 	.byte	0x75, 0x74, 0x65, 0x2f, 0x70, 0x6f, 0x69, 0x6e, 0x74, 0x65, 0x72, 0x5f, 0x66, 0x6c, 0x61, 0x67
        /*0046*/ 	.byte	0x67, 0x65, 0x64, 0x2e, 0x68, 0x70, 0x70, 0x00
	.type		$str$26,@object
	.size		$str$26,($str$25 - $str$26)
$str$26:
        /*004e*/ 	.byte	0x2f, 0x74, 0x6d, 0x70, 0x2f, 0x63, 0x75, 0x74, 0x6c, 0x61, 0x73, 0x73, 0x5f, 0x73, 0x77, 0x65
        /*005e*/ 	.byte	0x65, 0x70, 0x5f, 0x73, 0x72, 0x63, 0x2f, 0x69, 0x6e, 0x63, 0x6c, 0x75, 0x64, 0x65, 0x2f, 0x63
        /*006e*/ 	.byte	0x75, 0x74, 0x65, 0x2f, 0x61, 0x74, 0x6f, 0x6d, 0x2f, 0x63, 0x6f, 0x70, 0x79, 0x5f, 0x74, 0x72
        /*007e*/ 	.byte	0x61, 0x69, 0x74, 0x73, 0x5f, 0x73, 0x6d, 0x31, 0x30, 0x30, 0x2e, 0x68, 0x70, 0x70, 0x00
	.type		$str$25,@object
	.size		$str$25,(__unnamed_1 - $str$25)
$str$25:
        /*008d*/ 	.byte	0x28, 0x28, 0x75, 0x69, 0x6e, 0x74, 0x33, 0x32, 0x5f, 0x74, 0x28, 0x74, 0x68, 0x72, 0x65, 0x61
        /*009d*/ 	.byte	0x64, 0x49, 0x64, 0x78, 0x2e, 0x78, 0x29, 0x20, 0x2f, 0x20, 0x33, 0x32, 0x29, 0x20, 0x25, 0x20
        /*00ad*/ 	.byte	0x34, 0x29, 0x20, 0x3d, 0x3d, 0x20, 0x28, 0x28, 0x28, 0x74, 0x6d, 0x65, 0x6d, 0x5f, 0x61, 0x64
        /*00bd*/ 	.byte	0x64, 0x72, 0x20, 0x3e, 0x3e, 0x20, 0x31, 0x36, 0x29, 0x20, 0x2f, 0x20, 0x33, 0x32, 0x29, 0x20
        /*00cd*/ 	.byte	0x25, 0x20, 0x34, 0x29, 0x00
	.type		__unnamed_1,@object
	.size		__unnamed_1,(__unnamed_2 - __unnamed_1)
__unnamed_1:
        /*00d2*/ 	.byte	0x61, 0x75, 0x74, 0x6f, 0x20, 0x63, 0x75, 0x74, 0x65, 0x3a, 0x3a, 0x61, 0x73, 0x5f, 0x70, 0x6f
        /* <DEDUP_REMOVED lines=24> */
        /*0262*/ 	.byte	0x43, 0x3c, 0x32, 0x30, 0x34, 0x38, 0x3e, 0x3e, 0x3e, 0x3e, 0x5d, 0x00
	.type		__unnamed_2,@object
	.size		__unnamed_2,(.L_2 - __unnamed_2)
__unnamed_2:
        /* <DEDUP_REMOVED lines=40> */
        /*04ee*/ 	.byte	0x3a, 0x3a, 0x43, 0x3c, 0x30, 0x3e, 0x3e, 0x3e, 0x3e, 0x5d, 0x00
.L_2:


//--------------------- .nv.shared._ZN7cutlass13device_kernelINS_4gemm6kernel13GemmUniversalIN4cute5tupleIJiiiiEEENS1_10collective13CollectiveMmaINS1_35MainloopSm100TmaUmmaWarpSpecializedILi17ELi2ELi4ENS5_IJNS4_1CILi2EEENSA_ILi1EEESC_EEEEENS5_IJNSA_ILi128EEENSA_ILi64EEESG_EEENS_10bfloat16_tENS5_IJlSC_lEEESI_SJ_NS4_8TiledMMAINS4_8MMA_AtomIJNS4_26SM100_MMA_F16BF16_2x1SM_SSISI_SI_fLi128ELi64ELNS4_4UMMA5MajorE0ELSO_0ELNSN_7ScaleInE0ELSP_0EEEEEENS4_6LayoutINS5_IJSC_SC_SC_EEENS5_IJNSA_ILi0EEESU_SU_EEEEENS5_IJNS4_10UnderscoreESX_SX_EEEEENS4_18SM100_TMA_2SM_LOADENS4_14ComposedLayoutINS4_7SwizzleILi3ELi4ELi3EEENS4_18smem_ptr_flag_bitsILi16EEENSS_INS5_IJNSA_ILi8EEESG_EEENS5_IJSG_SC_EEEEEEEvNS4_8identityES10_S1A_vS1B_EENS_8epilogue10collective18CollectiveEpilogueINS1D_23Sm100TmaWarpSpecializedILi3ELi2ELi16ELb1ELb0EEEJNS5_IJSG_SG_SG_EEENS5_IJNSS_ISG_SC_EENSS_INS5_IJNSA_ILi16EEESB_EEENS5_IJSC_NSA_ILi32EEEEEEEEEEESI_SJ_SI_SJ_NS1D_6fusion15FusionCallbacksIS1H_NS1Q_23LinCombPerRowBiasEltActINS1D_6thread4ReLuESI_fSI_SI_fLi8ELNS_15FloatRoundStyleE2EEES1I_S1P_JEEENS4_5SM1004TMEM4LOAD26SM100_TMEM_LOAD_32dp32b16xENS4_13SM90_TMA_LOADENS11_INS12_ILi1ELi4ELi3EEES15_NSS_INS5_IJS16_S1K_EEENS5_IJS1K_SC_EEEEEEENS4_39AutoVectorizingCopyWithAssumedAlignmentILi128EEENS4_14SM90_TMA_STOREES27_S29_S29_EEEvvEEEEvNT_6ParamsE --------------------------
	.section	.nv.shared._ZN7cutlass13device_kernelINS_4gemm6kernel13GemmUniversalIN4cute5tupleIJiiiiEEENS1_10collective13CollectiveMmaINS1_35MainloopSm100TmaUmmaWarpSpecializedILi17ELi2ELi4ENS5_IJNS4_1CILi2EEENSA_ILi1EEESC_EEEEENS5_IJNSA_ILi128EEENSA_ILi64EEESG_EEENS_10bfloat16_tENS5_IJlSC_lEEESI_SJ_NS4_8TiledMMAINS4_8MMA_AtomIJNS4_26SM100_MMA_F16BF16_2x1SM_SSISI_SI_fLi128ELi64ELNS4_4UMMA5MajorE0ELSO_0ELNSN_7ScaleInE0ELSP_0EEEEEENS4_6LayoutINS5_IJSC_SC_SC_EEENS5_IJNSA_ILi0EEESU_SU_EEEEENS5_IJNS4_10UnderscoreESX_SX_EEEEENS4_18SM100_TMA_2SM_LOADENS4_14ComposedLayoutINS4_7SwizzleILi3ELi4ELi3EEENS4_18smem_ptr_flag_bitsILi16EEENSS_INS5_IJNSA_ILi8EEESG_EEENS5_IJSG_SC_EEEEEEEvNS4_8identityES10_S1A_vS1B_EENS_8epilogue10collective18CollectiveEpilogueINS1D_23Sm100TmaWarpSpecializedILi3ELi2ELi16ELb1ELb0EEEJNS5_IJSG_SG_SG_EEENS5_IJNSS_ISG_SC_EENSS_INS5_IJNSA_ILi16EEESB_EEENS5_IJSC_NSA_ILi32EEEEEEEEEEESI_SJ_SI_SJ_NS1D_6fusion15FusionCallbacksIS1H_NS1Q_23LinCombPerRowBiasEltActINS1D_6thread4ReLuESI_fSI_SI_fLi8ELNS_15FloatRoundStyleE2EEES1I_S1P_JEEENS4_5SM1004TMEM4LOAD26SM100_TMEM_LOAD_32dp32b16xENS4_13SM90_TMA_LOADENS11_INS12_ILi1ELi4ELi3EEES15_NSS_INS5_IJS16_S1K_EEENS5_IJS1K_SC_EEEEEEENS4_39AutoVectorizingCopyWithAssumedAlignmentILi128EEENS4_14SM90_TMA_STOREES27_S29_S29_EEEvvEEEEvNT_6ParamsE,"aw",@nobits
	.sectionflags	@""
	.align	16
	.zero		1024


//--------------------- .nv.shared.reserved.0     --------------------------
	.section	.nv.shared.reserved.0,"aw",@nobits
	.weak		__nv_reservedSMEM_offset_0_alias
	.size		__nv_reservedSMEM_offset_0_alias, 0, 64
	.other		__nv_reservedSMEM_offset_0_alias,@"STO_CUDA_RESERVED_SHARED STV_DEFAULT"
__nv_reservedSMEM_offset_0_alias:
	.zero		0
.nv.shared.reserved.0:
	.zero		64
	.weak		__nv_reservedSMEM_tcgen05_partition
	.type		__nv_reservedSMEM_tcgen05_partition,@object
	.size		__nv_reservedSMEM_tcgen05_partition,(.L_0 - __nv_reservedSMEM_tcgen05_partition)
__nv_reservedSMEM_tcgen05_partition:
	.zero		32
.L_0:


//--------------------- .nv.global                --------------------------
	.section	.nv.global,"aw",@nobits
.nv.global:
	.type		_ZN39_INTERNAL_7bd0d0cd_4_k_cu_9b1d2835_29614cute1_E,@object
	.size		_ZN39_INTERNAL_7bd0d0cd_4_k_cu_9b1d2835_29614cute1_E,(_ZN39_INTERNAL_7bd0d0cd_4_k_cu_9b1d2835_29614cuda3std3__45__cpo6cbeginE - _ZN39_INTERNAL_7bd0d0cd_4_k_cu_9b1d2835_29614cute1_E)
_ZN39_INTERNAL_7bd0d0cd_4_k_cu_9b1d2835_29614cute1_E:
	.zero		1
	.type		_ZN39_INTERNAL_7bd0d0cd_4_k_cu_9b1d2835_29614cuda3std3__45__cpo6cbeginE,@object
	.size		_ZN39_INTERNAL_7bd0d0cd_4_k_cu_9b1d2835_29614cuda3std3__45__cpo6cbeginE,(_ZN39_INTERNAL_7bd0d0cd_4_k_cu_9b1d2835_29614cuda3std3__48in_placeE - _ZN39_INTERNAL_7bd0d0cd_4_k_cu_9b1d2835_29614cuda3std3__45__cpo6cbeginE)
_ZN39_INTERNAL_7bd0d0cd_4_k_cu_9b1d2835_29614cuda3std3__45__cpo6cbeginE:
	.zero		1
	.type		_ZN39_INTERNAL_7bd0d0cd_4_k_cu_9b1d2835_29614cuda3std3__48in_placeE,@object
	.size		_ZN39_INTERNAL_7bd0d0cd_4_k_cu_9b1d2835_29614cuda3std3__48in_placeE,(_ZN39_INTERNAL_7bd0d0cd_4_k_cu_9b1d2835_29614cuda3std6ranges3__45__cpo9iter_moveE - _ZN39_INTERNAL_7bd0d0cd_4_k_cu_9b1d2835_29614cuda3std3__48in_placeE)
_ZN39_INTERNAL_7bd0d0cd_4_k_cu_9b1d2835_29614cuda3std3__48in_placeE:
	.zero		1
	.type		_ZN39_INTERNAL_7bd0d0cd_4_k_cu_9b1d2835_29614cuda3std6ranges3__45__cpo9iter_moveE,@object
	.size		_ZN39_INTERNAL_7bd0d0cd_4_k_cu_9b1d2835_29614cuda3std6ranges3__45__cpo9iter_moveE,(_ZN39_INTERNAL_7bd0d0cd_4_k_cu_9b1d2835_29614cuda3std3__45__cpo5beginE - _ZN39_INTERNAL_7bd0d0cd_4_k_cu_9b1d2835_29614cuda3std6ranges3__45__cpo9iter_moveE)
_ZN39_INTERNAL_7bd0d0cd_4_k_cu_9b1d2835_29614cuda3std6ranges3__45__cpo9iter_moveE:
	.zero		1
	.type		_ZN39_INTERNAL_7bd0d0cd_4_k_cu_9b1d2835_29614cuda3std3__45__cpo5beginE,@object
	.size		_ZN39_INTERNAL_7bd0d0cd_4_k_cu_9b1d2835_29614cuda3std3__45__cpo5beginE,(_ZN39_INTERNAL_7bd0d0cd_4_k_cu_9b1d2835_29614cuda3std3__441_GLOBAL__N__7bd0d0cd_4_k_cu_9b1d2835_29616ignoreE - _ZN39_INTERNAL_7bd0d0cd_4_k_cu_9b1d2835_29614cuda3std3__45__cpo5beginE)
_ZN39_INTERNAL_7bd0d0cd_4_k_cu_9b1d2835_29614cuda3std3__45__cpo5beginE:
	.zero		1
	.type		_ZN39_INTERNAL_7bd0d0cd_4_k_cu_9b1d2835_29614cuda3std3__441_GLOBAL__N__7bd0d0cd_4_k_cu_9b1d2835_29616ignoreE,@object
	.size		_ZN39_INTERNAL_7bd0d0cd_4_k_cu_9b1d2835_29614cuda3std3__441_GLOBAL__N__7bd0d0cd_4_k_cu_9b1d2835_29616ignoreE,(_ZN39_INTERNAL_7bd0d0cd_4_k_cu_9b1d2835_29614cute7productE - _ZN39_INTERNAL_7bd0d0cd_4_k_cu_9b1d2835_29614cuda3std3__441_GLOBAL__N__7bd0d0cd_4_k_cu_9b1d2835_29616ignoreE)
_ZN39_INTERNAL_7bd0d0cd_4_k_cu_9b1d2835_29614cuda3std3__441_GLOBAL__N__7bd0d0cd_4_k_cu_9b1d2835_29616ignoreE:
	.zero		1
	.type		_ZN39_INTERNAL_7bd0d0cd_4_k_cu_9b1d2835_29614cute7productE,@object
	.size		_ZN39_INTERNAL_7bd0d0cd_4_k_cu_9b1d2835_29614cute7productE,(_ZN39_INTERNAL_7bd0d0cd_4_k_cu_9b1d2835_29614cuda3std3__45__cpo3endE - _ZN39_INTERNAL_7bd0d0cd_4_k_cu_9b1d2835_29614cute7productE)
_ZN39_INTERNAL_7bd0d0cd_4_k_cu_9b1d2835_29614cute7productE:
	.zero		1
	.type		_ZN39_INTERNAL_7bd0d0cd_4_k_cu_9b1d2835_29614cuda3std3__45__cpo3endE,@object
	.size		_ZN39_INTERNAL_7bd0d0cd_4_k_cu_9b1d2835_29614cuda3std3__45__cpo3endE,(_ZN39_INTERNAL_7bd0d0cd_4_k_cu_9b1d2835_29614cuda3std3__419piecewise_constructE - _ZN39_INTERNAL_7bd0d0cd_4_k_cu_9b1d2835_29614cuda3std3__45__cpo3endE)
_ZN39_INTERNAL_7bd0d0cd_4_k_cu_9b1d2835_29614cuda3std3__45__cpo3endE:
	.zero		1
	.type		_ZN39_INTERNAL_7bd0d0cd_4_k_cu_9b1d2835_29614cuda3std3__419piecewise_constructE,@object
	.size		_ZN39_INTERNAL_7bd0d0cd_4_k_cu_9b1d2835_29614cuda3std3__419piecewise_constructE,(_ZN39_INTERNAL_7bd0d0cd_4_k_cu_9b1d2835_29614cuda3std3__45__cpo4cendE - _ZN39_INTERNAL_7bd0d0cd_4_k_cu_9b1d2835_29614cuda3std3__419piecewise_constructE)
_ZN39_INTERNAL_7bd0d0cd_4_k_cu_9b1d2835_29614cuda3std3__419piecewise_constructE:
	.zero		1
	.type		_ZN39_INTERNAL_7bd0d0cd_4_k_cu_9b1d2835_29614cuda3std3__45__cpo4cendE,@object
	.size		_ZN39_INTERNAL_7bd0d0cd_4_k_cu_9b1d2835_29614cuda3std3__45__cpo4cendE,(_ZN39_INTERNAL_7bd0d0cd_4_k_cu_9b1d2835_29614cuda3std6ranges3__45__cpo4swapE - _ZN39_INTERNAL_7bd0d0cd_4_k_cu_9b1d2835_29614cuda3std3__45__cpo4cendE)
_ZN39_INTERNAL_7bd0d0cd_4_k_cu_9b1d2835_29614cuda3std3__45__cpo4cendE:
	.zero		1
	.type		_ZN39_INTERNAL_7bd0d0cd_4_k_cu_9b1d2835_29614cuda3std6ranges3__45__cpo4swapE,@object
	.size		_ZN39_INTERNAL_7bd0d0cd_4_k_cu_9b1d2835_29614cuda3std6ranges3__45__cpo4swapE,(.L_10 - _ZN39_INTERNAL_7bd0d0cd_4_k_cu_9b1d2835_29614cuda3std6ranges3__45__cpo4swapE)
_ZN39_INTERNAL_7bd0d0cd_4_k_cu_9b1d2835_29614cuda3std6ranges3__45__cpo4swapE:
	.zero		1
.L_10:


//--------------------- .nv.constant0._ZN7cutlass13device_kernelINS_4gemm6kernel13GemmUniversalIN4cute5tupleIJiiiiEEENS1_10collective13CollectiveMmaINS1_35MainloopSm100TmaUmmaWarpSpecializedILi17ELi2ELi4ENS5_IJNS4_1CILi2EEENSA_ILi1EEESC_EEEEENS5_IJNSA_ILi128EEENSA_ILi64EEESG_EEENS_10bfloat16_tENS5_IJlSC_lEEESI_SJ_NS4_8TiledMMAINS4_8MMA_AtomIJNS4_26SM100_MMA_F16BF16_2x1SM_SSISI_SI_fLi128ELi64ELNS4_4UMMA5MajorE0ELSO_0ELNSN_7ScaleInE0ELSP_0EEEEEENS4_6LayoutINS5_IJSC_SC_SC_EEENS5_IJNSA_ILi0EEESU_SU_EEEEENS5_IJNS4_10UnderscoreESX_SX_EEEEENS4_18SM100_TMA_2SM_LOADENS4_14ComposedLayoutINS4_7SwizzleILi3ELi4ELi3EEENS4_18smem_ptr_flag_bitsILi16EEENSS_INS5_IJNSA_ILi8EEESG_EEENS5_IJSG_SC_EEEEEEEvNS4_8identityES10_S1A_vS1B_EENS_8epilogue10collective18CollectiveEpilogueINS1D_23Sm100TmaWarpSpecializedILi3ELi2ELi16ELb1ELb0EEEJNS5_IJSG_SG_SG_EEENS5_IJNSS_ISG_SC_EENSS_INS5_IJNSA_ILi16EEESB_EEENS5_IJSC_NSA_ILi32EEEEEEEEEEESI_SJ_SI_SJ_NS1D_6fusion15FusionCallbacksIS1H_NS1Q_23LinCombPerRowBiasEltActINS1D_6thread4ReLuESI_fSI_SI_fLi8ELNS_15FloatRoundStyleE2EEES1I_S1P_JEEENS4_5SM1004TMEM4LOAD26SM100_TMEM_LOAD_32dp32b16xENS4_13SM90_TMA_LOADENS11_INS12_ILi1ELi4ELi3EEES15_NSS_INS5_IJS16_S1K_EEENS5_IJS1K_SC_EEEEEEENS4_39AutoVectorizingCopyWithAssumedAlignmentILi128EEENS4_14SM90_TMA_STOREES27_S29_S29_EEEvvEEEEvNT_6ParamsE --------------------------
	.section	.nv.constant0._ZN7cutlass13device_kernelINS_4gemm6kernel13GemmUniversalIN4cute5tupleIJiiiiEEENS1_10collective13CollectiveMmaINS1_35MainloopSm100TmaUmmaWarpSpecializedILi17ELi2ELi4ENS5_IJNS4_1CILi2EEENSA_ILi1EEESC_EEEEENS5_IJNSA_ILi128EEENSA_ILi64EEESG_EEENS_10bfloat16_tENS5_IJlSC_lEEESI_SJ_NS4_8TiledMMAINS4_8MMA_AtomIJNS4_26SM100_MMA_F16BF16_2x1SM_SSISI_SI_fLi128ELi64ELNS4_4UMMA5MajorE0ELSO_0ELNSN_7ScaleInE0ELSP_0EEEEEENS4_6LayoutINS5_IJSC_SC_SC_EEENS5_IJNSA_ILi0EEESU_SU_EEEEENS5_IJNS4_10UnderscoreESX_SX_EEEEENS4_18SM100_TMA_2SM_LOADENS4_14ComposedLayoutINS4_7SwizzleILi3ELi4ELi3EEENS4_18smem_ptr_flag_bitsILi16EEENSS_INS5_IJNSA_ILi8EEESG_EEENS5_IJSG_SC_EEEEEEEvNS4_8identityES10_S1A_vS1B_EENS_8epilogue10collective18CollectiveEpilogueINS1D_23Sm100TmaWarpSpecializedILi3ELi2ELi16ELb1ELb0EEEJNS5_IJSG_SG_SG_EEENS5_IJNSS_ISG_SC_EENSS_INS5_IJNSA_ILi16EEESB_EEENS5_IJSC_NSA_ILi32EEEEEEEEEEESI_SJ_SI_SJ_NS1D_6fusion15FusionCallbacksIS1H_NS1Q_23LinCombPerRowBiasEltActINS1D_6thread4ReLuESI_fSI_SI_fLi8ELNS_15FloatRoundStyleE2EEES1I_S1P_JEEENS4_5SM1004TMEM4LOAD26SM100_TMEM_LOAD_32dp32b16xENS4_13SM90_TMA_LOADENS11_INS12_ILi1ELi4ELi3EEES15_NSS_INS5_IJS16_S1K_EEENS5_IJS1K_SC_EEEEEEENS4_39AutoVectorizingCopyWithAssumedAlignmentILi128EEENS4_14SM90_TMA_STOREES27_S29_S29_EEEvvEEEEvNT_6ParamsE,"a",@progbits
	.sectionflags	@""
	.align	4
.nv.constant0._ZN7cutlass13device_kernelINS_4gemm6kernel13GemmUniversalIN4cute5tupleIJiiiiEEENS1_10collective13CollectiveMmaINS1_35MainloopSm100TmaUmmaWarpSpecializedILi17ELi2ELi4ENS5_IJNS4_1CILi2EEENSA_ILi1EEESC_EEEEENS5_IJNSA_ILi128EEENSA_ILi64EEESG_EEENS_10bfloat16_tENS5_IJlSC_lEEESI_SJ_NS4_8TiledMMAINS4_8MMA_AtomIJNS4_26SM100_MMA_F16BF16_2x1SM_SSISI_SI_fLi128ELi64ELNS4_4UMMA5MajorE0ELSO_0ELNSN_7ScaleInE0ELSP_0EEEEEENS4_6LayoutINS5_IJSC_SC_SC_EEENS5_IJNSA_ILi0EEESU_SU_EEEEENS5_IJNS4_10UnderscoreESX_SX_EEEEENS4_18SM100_TMA_2SM_LOADENS4_14ComposedLayoutINS4_7SwizzleILi3ELi4ELi3EEENS4_18smem_ptr_flag_bitsILi16EEENSS_INS5_IJNSA_ILi8EEESG_EEENS5_IJSG_SC_EEEEEEEvNS4_8identityES10_S1A_vS1B_EENS_8epilogue10collective18CollectiveEpilogueINS1D_23Sm100TmaWarpSpecializedILi3ELi2ELi16ELb1ELb0EEEJNS5_IJSG_SG_SG_EEENS5_IJNSS_ISG_SC_EENSS_INS5_IJNSA_ILi16EEESB_EEENS5_IJSC_NSA_ILi32EEEEEEEEEEESI_SJ_SI_SJ_NS1D_6fusion15FusionCallbacksIS1H_NS1Q_23LinCombPerRowBiasEltActINS1D_6thread4ReLuESI_fSI_SI_fLi8ELNS_15FloatRoundStyleE2EEES1I_S1P_JEEENS4_5SM1004TMEM4LOAD26SM100_TMEM_LOAD_32dp32b16xENS4_13SM90_TMA_LOADENS11_INS12_ILi1ELi4ELi3EEES15_NSS_INS5_IJS16_S1K_EEENS5_IJS1K_SC_EEEEEEENS4_39AutoVectorizingCopyWithAssumedAlignmentILi128EEENS4_14SM90_TMA_STOREES27_S29_S29_EEEvvEEEEvNT_6ParamsE:
	.zero		2944


//--------------------- SYMBOLS --------------------------

	.type		.nv.reservedSmem.offset0,@object
	.size		.nv.reservedSmem.offset0,0x4
	.type		.nv.reservedSmem.cap,@object
	.size		.nv.reservedSmem.cap,0x4
	.type		__assertfail,@function
